	.target	sm_90a

	.elftype	@"ET_EXEC"


//--------------------- .note.nv.tkinfo           --------------------------
	.section	.note.nv.tkinfo,"",@"SHT_NOTE"
	.sectionflags	@"SHF_NOTE_NV_TKINFO"
	.tkinfo
        /*0018*/ 	.word	0x00000002
        /*0030*/ 	.string	""
        /*0030*/ 	.string	"ptxas"
        /*0030*/ 	.string	"Cuda compilation tools, release 13.0, V13.0.88"
        /*0030*/ 	.string	"Build cuda_13.0.r13.0/compiler.36424714_0"
        /*0030*/ 	.string	"-v  -suppress-debug-info  -lineinfo  -arch sm_90a "



//--------------------- .note.nv.cuinfo           --------------------------
	.section	.note.nv.cuinfo,"",@"SHT_NOTE"
	.sectionflags	@"SHF_NOTE_NV_CUINFO"
        /*0018*/ 	.short	0x0002
        /*001a*/ 	.short	0x005a
        /*001c*/ 	.short	0x0082
	.zero		2


//--------------------- .nv.info                  --------------------------
	.section	.nv.info,"",@"SHT_CUDA_INFO"
	.align	4


	//----- nvinfo : EIATTR_REGCOUNT
	.align		4
        /*0000*/ 	.byte	0x04, 0x2f
        /*0002*/ 	.short	(.L_1 - .L_0)
	.align		4
.L_0:
        /*0004*/ 	.word	index@(matmul_kernel)
        /*0008*/ 	.word	0x00000080


	//----- nvinfo : EIATTR_FRAME_SIZE
	.align		4
.L_1:
        /*000c*/ 	.byte	0x04, 0x11
        /*000e*/ 	.short	(.L_3 - .L_2)
	.align		4
.L_2:
        /*0010*/ 	.word	index@(matmul_kernel)
        /*0014*/ 	.word	0x000002d0


	//----- nvinfo : EIATTR_MIN_STACK_SIZE
	.align		4
.L_3:
        /*0018*/ 	.byte	0x04, 0x12
        /*001a*/ 	.short	(.L_5 - .L_4)
	.align		4
.L_4:
        /*001c*/ 	.word	index@(matmul_kernel)
        /*0020*/ 	.word	0x000002d0
.L_5:


//--------------------- .nv.compat                --------------------------
	.section	.nv.compat,"",@"SHT_CUDA_COMPAT_INFO"
	.align	4
        /*0000*/ 	.byte	0x02, 0x09, 0x01, 0x00, 0x02, 0x02, 0x04, 0x00, 0x02, 0x05, 0x05, 0x00, 0x03, 0x07, 0x01, 0x01
        /*0010*/ 	.byte	0x02, 0x03, 0x00, 0x00, 0x02, 0x06, 0x01, 0x00, 0x04, 0x0b, 0x08, 0x00, 0x00, 0x00, 0x00, 0x00
        /*0020*/ 	.byte	0x00, 0x00, 0x00, 0x00


//--------------------- .nv.info.matmul_kernel    --------------------------
	.section	.nv.info.matmul_kernel,"",@"SHT_CUDA_INFO"
	.sectionflags	@""
	.align	4


	//----- nvinfo : EIATTR_CUDA_API_VERSION
	.align		4
        /*0000*/ 	.byte	0x04, 0x37
        /*0002*/ 	.short	(.L_7 - .L_6)
.L_6:
        /*0004*/ 	.word	0x00000082


	//----- nvinfo : EIATTR_KPARAM_INFO
	.align		4
.L_7:
        /*0008*/ 	.byte	0x04, 0x17
        /*000a*/ 	.short	(.L_9 - .L_8)
.L_8:
        /*000c*/ 	.word	0x00000000
        /*0010*/ 	.short	0x000d
        /*0012*/ 	.short	0x0048
        /*0014*/ 	.byte	0x00, 0xf4, 0x21, 0x00


	//----- nvinfo : EIATTR_KPARAM_INFO
	.align		4
.L_9:
        /*0018*/ 	.byte	0x04, 0x17
        /*001a*/ 	.short	(.L_11 - .L_10)
.L_10:
        /*001c*/ 	.word	0x00000000
        /*0020*/ 	.short	0x000c
        /*0022*/ 	.short	0x0040
        /*0024*/ 	.byte	0x00, 0xf4, 0x21, 0x00


	//----- nvinfo : EIATTR_KPARAM_INFO
	.align		4
.L_11:
        /*0028*/ 	.byte	0x04, 0x17
        /*002a*/ 	.short	(.L_13 - .L_12)
.L_12:
        /*002c*/ 	.word	0x00000000
        /*0030*/ 	.short	0x000b
        /*0032*/ 	.short	0x0038
        /*0034*/ 	.byte	0x00, 0xf0, 0x11, 0x00


	//----- nvinfo : EIATTR_KPARAM_INFO
	.align		4
.L_13:
        /*0038*/ 	.byte	0x04, 0x17
        /*003a*/ 	.short	(.L_15 - .L_14)
.L_14:
        /*003c*/ 	.word	0x00000000
        /*0040*/ 	.short	0x000a
        /*0042*/ 	.short	0x0034
        /*0044*/ 	.byte	0x00, 0xf0, 0x11, 0x00


	//----- nvinfo : EIATTR_KPARAM_INFO
	.align		4
.L_15:
        /*0048*/ 	.byte	0x04, 0x17
        /*004a*/ 	.short	(.L_17 - .L_16)
.L_16:
        /*004c*/ 	.word	0x00000000
        /*0050*/ 	.short	0x0009
        /*0052*/ 	.short	0x0030
        /*0054*/ 	.byte	0x00, 0xf0, 0x11, 0x00


	//----- nvinfo : EIATTR_KPARAM_INFO
	.align		4
.L_17:
        /*0058*/ 	.byte	0x04, 0x17
        /*005a*/ 	.short	(.L_19 - .L_18)
.L_18:
        /*005c*/ 	.word	0x00000000
        /*0060*/ 	.short	0x0008
        /*0062*/ 	.short	0x002c
        /*0064*/ 	.byte	0x00, 0xf0, 0x11, 0x00


	//----- nvinfo : EIATTR_KPARAM_INFO
	.align		4
.L_19:
        /*0068*/ 	.byte	0x04, 0x17
        /*006a*/ 	.short	(.L_21 - .L_20)
.L_20:
        /*006c*/ 	.word	0x00000000
        /*0070*/ 	.short	0x0007
        /*0072*/ 	.short	0x0028
        /*0074*/ 	.byte	0x00, 0xf0, 0x11, 0x00


	//----- nvinfo : EIATTR_KPARAM_INFO
	.align		4
.L_21:
        /*0078*/ 	.byte	0x04, 0x17
        /*007a*/ 	.short	(.L_23 - .L_22)
.L_22:
        /*007c*/ 	.word	0x00000000
        /*0080*/ 	.short	0x0006
        /*0082*/ 	.short	0x0024
        /*0084*/ 	.byte	0x00, 0xf0, 0x11, 0x00


	//----- nvinfo : EIATTR_KPARAM_INFO
	.align		4
.L_23:
        /*0088*/ 	.byte	0x04, 0x17
        /*008a*/ 	.short	(.L_25 - .L_24)
.L_24:
        /*008c*/ 	.word	0x00000000
        /*0090*/ 	.short	0x0005
        /*0092*/ 	.short	0x0020
        /*0094*/ 	.byte	0x00, 0xf0, 0x11, 0x00


	//----- nvinfo : EIATTR_KPARAM_INFO
	.align		4
.L_25:
        /*0098*/ 	.byte	0x04, 0x17
        /*009a*/ 	.short	(.L_27 - .L_26)
.L_26:
        /*009c*/ 	.word	0x00000000
        /*00a0*/ 	.short	0x0004
        /*00a2*/ 	.short	0x001c
        /*00a4*/ 	.byte	0x00, 0xf0, 0x11, 0x00


	//----- nvinfo : EIATTR_KPARAM_INFO
	.align		4
.L_27:
        /*00a8*/ 	.byte	0x04, 0x17
        /*00aa*/ 	.short	(.L_29 - .L_28)
.L_28:
        /*00ac*/ 	.word	0x00000000
        /*00b0*/ 	.short	0x0003
        /*00b2*/ 	.short	0x0018
        /*00b4*/ 	.byte	0x00, 0xf0, 0x11, 0x00


	//----- nvinfo : EIATTR_KPARAM_INFO
	.align		4
.L_29:
        /*00b8*/ 	.byte	0x04, 0x17
        /*00ba*/ 	.short	(.L_31 - .L_30)
.L_30:
        /*00bc*/ 	.word	0x00000000
        /*00c0*/ 	.short	0x0002
        /*00c2*/ 	.short	0x0010
        /*00c4*/ 	.byte	0x00, 0xf4, 0x21, 0x00


	//----- nvinfo : EIATTR_KPARAM_INFO
	.align		4
.L_31:
        /*00c8*/ 	.byte	0x04, 0x17
        /*00ca*/ 	.short	(.L_33 - .L_32)
.L_32:
        /*00cc*/ 	.word	0x00000000
        /*00d0*/ 	.short	0x0001
        /*00d2*/ 	.short	0x0008
        /*00d4*/ 	.byte	0x00, 0xf4, 0x21, 0x00


	//----- nvinfo : EIATTR_KPARAM_INFO
	.align		4
.L_33:
        /*00d8*/ 	.byte	0x04, 0x17
        /*00da*/ 	.short	(.L_35 - .L_34)
.L_34:
        /*00dc*/ 	.word	0x00000000
        /*00e0*/ 	.short	0x0000
        /*00e2*/ 	.short	0x0000
        /*00e4*/ 	.byte	0x00, 0xf4, 0x21, 0x00


	//----- nvinfo : EIATTR_SPARSE_MMA_MASK
	.align		4
.L_35:
        /*00e8*/ 	.byte	0x03, 0x50
        /*00ea*/ 	.short	0x0000


	//----- nvinfo : EIATTR_MAXREG_COUNT
	.align		4
        /*00ec*/ 	.byte	0x03, 0x1b
        /*00ee*/ 	.short	0x0080


	//----- nvinfo : EIATTR_NUM_BARRIERS
	.align		4
        /*00f0*/ 	.byte	0x02, 0x4c
        /*00f2*/ 	.byte	0x01
	.zero		1


	//----- nvinfo : EIATTR_ANNOTATIONS
	.align		4
        /*00f4*/ 	.byte	0x04, 0x55
        /*00f6*/ 	.short	(.L_37 - .L_36)


	//   ....[0]....
.L_36:
        /*00f8*/ 	.word	0x00000001
        /*00fc*/ 	.byte	0x70, 0x06, 0x00, 0x00, 0x01, 0x00, 0x00, 0x00, 0xe0, 0x07, 0x00, 0x00, 0x01, 0x00, 0x00, 0x00
        /* <DEDUP_REMOVED lines=244> */
        /*104c*/ 	.byte	0x10, 0x9b, 0x00, 0x00


	//----- nvinfo : EIATTR_MERCURY_ISA_VERSION
	.align		4
.L_37:
        /*1050*/ 	.byte	0x03, 0x5f
        /*1052*/ 	.short	0x0101


	//----- nvinfo : EIATTR_EXIT_INSTR_OFFSETS
	.align		4
        /*1054*/ 	.byte	0x04, 0x1c
        /*1056*/ 	.short	(.L_39 - .L_38)


	//   ....[0]....
.L_38:
        /*1058*/ 	.word	0x0000bbb0


	//   ....[1]....
        /*105c*/ 	.word	0x0000bbd0


	//----- nvinfo : EIATTR_REQNTID
	.align		4
.L_39:
        /*1060*/ 	.byte	0x04, 0x10
        /*1062*/ 	.short	(.L_41 - .L_40)
.L_40:
        /*1064*/ 	.word	0x00000200
        /*1068*/ 	.word	0x00000001
        /*106c*/ 	.word	0x00000001


	//----- nvinfo : EIATTR_CBANK_PARAM_SIZE
	.align		4
.L_41:
        /*1070*/ 	.byte	0x03, 0x19
        /*1072*/ 	.short	0x0050


	//----- nvinfo : EIATTR_PARAM_CBANK
	.align		4
        /*1074*/ 	.byte	0x04, 0x0a
        /*1076*/ 	.short	(.L_43 - .L_42)
	.align		4
.L_42:
        /*1078*/ 	.word	index@(.nv.constant0.matmul_kernel)
        /*107c*/ 	.short	0x0210
        /*107e*/ 	.short	0x0050


	//----- nvinfo : EIATTR_SW_WAR
	.align		4
.L_43:
        /*1080*/ 	.byte	0x04, 0x36
        /*1082*/ 	.short	(.L_45 - .L_44)
.L_44:
        /*1084*/ 	.word	0x00000008
.L_45:


//--------------------- .nv.callgraph             --------------------------
	.section	.nv.callgraph,"",@"SHT_CUDA_CALLGRAPH"
	.align	4
	.sectionentsize	8
	.align		4
        /*0000*/ 	.word	0x00000000
	.align		4
        /*0004*/ 	.word	0xffffffff
	.align		4
        /*0008*/ 	.word	0x00000000
	.align		4
        /*000c*/ 	.word	0xfffffffe
	.align		4
        /*0010*/ 	.word	0x00000000
	.align		4
        /*0014*/ 	.word	0xfffffffd
	.align		4
        /*0018*/ 	.word	0x00000000
	.align		4
        /*001c*/ 	.word	0xfffffffc


//--------------------- .text.matmul_kernel       --------------------------
	.section	.text.matmul_kernel,"ax",@progbits
	.align	128
        .global         matmul_kernel
        .type           matmul_kernel,@function
        .size           matmul_kernel,(.L_x_3 - matmul_kernel)
        .other          matmul_kernel,@"STO_CUDA_ENTRY STV_DEFAULT"
matmul_kernel:
.text.matmul_kernel:
[----:B------:R-:W1:Y:S08]  /*0000*/  LDC R1, c[0x0][0x28] ;  /* 0x00000a00ff017b82 */ /* 0x000e700000000800 */
[----:B------:R-:W2:Y:S01]  /*0010*/  LDC.64 R92, c[0x0][0x228] ;  /* 0x00008a00ff5c7b82 */ /* 0x000ea20000000a00 */
[----:B------:R-:W3:Y:S01]  /*0020*/  S2R R5, SR_CTAID.X ;  /* 0x0000000000057919 */ /* 0x000ee20000002500 */
[----:B-1----:R-:W-:Y:S01]  /*0030*/  VIADD R1, R1, 0xfffffd30 ;  /* 0xfffffd3001017836 */ /* 0x002fe20000000000 */
[----:B------:R-:W-:Y:S01]  /*0040*/  UMOV UR8, 0x400 ;  /* 0x0000040000087882 */ /* 0x000fe20000000000 */
[----:B------:R-:W-:Y:S01]  /*0050*/  ULDC.64 UR6, c[0x0][0x210] ;  /* 0x0000840000067ab9 */ /* 0x000fe20000000a00 */
[----:B------:R-:W1:Y:S01]  /*0060*/  S2R R108, SR_TID.X ;  /* 0x00000000006c7919 */ /* 0x000e620000002100 */
[----:B------:R-:W-:Y:S01]  /*0070*/  ULDC.64 UR16, c[0x0][0x208] ;  /* 0x0000820000107ab9 */ /* 0x000fe20000000a00 */
[----:B------:R-:W-:Y:S01]  /*0080*/  ULDC UR9, c[0x0][0x230] ;  /* 0x00008c0000097ab9 */ /* 0x000fe20000000800 */
[----:B------:R-:W4:Y:S01]  /*0090*/  S2UR UR4, SR_CgaCtaId ;  /* 0x00000000000479c3 */ /* 0x000f220000008800 */
[----:B--2---:R-:W-:Y:S01]  /*00a0*/  VIADD R0, R93, 0x3f ;  /* 0x0000003f5d007836 */ /* 0x004fe20000000000 */
[----:B------:R-:W-:-:S02]  /*00b0*/  IABS R17, R93 ;  /* 0x0000005d00117213 */ /* 0x000fc40000000000 */
[----:B------:R-:W-:Y:S02]  /*00c0*/  IABS R14, R92 ;  /* 0x0000005c000e7213 */ /* 0x000fe40000000000 */
[----:B------:R-:W-:Y:S02]  /*00d0*/  SHF.R.S32.HI R3, RZ, 0x1f, R0 ;  /* 0x0000001fff037819 */ /* 0x000fe40000011400 */
[----:B------:R-:W-:Y:S01]  /*00e0*/  LOP3.LUT R115, RZ, R93, RZ, 0x33, !PT ;  /* 0x0000005dff737212 */ /* 0x000fe200078e33ff */
[----:B----4-:R-:W-:Y:S01]  /*00f0*/  ULEA UR8, UR4, UR8, 0x18 ;  /* 0x0000000804087291 */ /* 0x010fe2000f8ec03f */
[----:B------:R-:W-:Y:S02]  /*0100*/  LEA.HI R3, R3, R0, RZ, 0x6 ;  /* 0x0000000003037211 */ /* 0x000fe400078f30ff */
[----:B---3--:R-:W-:Y:S01]  /*0110*/  IABS R8, R5 ;  /* 0x0000000500087213 */ /* 0x008fe20000000000 */
[----:B------:R-:W-:Y:S01]  /*0120*/  ULDC.64 UR4, c[0x0][0x218] ;  /* 0x0000860000047ab9 */ /* 0x000fe20000000a00 */
[----:B------:R-:W-:-:S05]  /*0130*/  SHF.R.S32.HI R3, RZ, 0x6, R3 ;  /* 0x00000006ff037819 */ /* 0x000fca0000011403 */
[----:B------:R-:W-:-:S05]  /*0140*/  IMAD.SHL.U32 R4, R3, 0x8, RZ ;  /* 0x0000000803047824 */ /* 0x000fca00078e00ff */
[-C--:B------:R-:W-:Y:S02]  /*0150*/  IABS R7, R4.reuse ;  /* 0x0000000400077213 */ /* 0x080fe40000000000 */
[----:B------:R-:W-:Y:S02]  /*0160*/  IABS R10, R4 ;  /* 0x00000004000a7213 */ /* 0x000fe40000000000 */
[----:B------:R-:W2:Y:S08]  /*0170*/  I2F.RP R0, R7 ;  /* 0x0000000700007306 */ /* 0x000eb00000209400 */
[----:B--2---:R-:W2:Y:S02]  /*0180*/  MUFU.RCP R0, R0 ;  /* 0x0000000000007308 */ /* 0x004ea40000001000 */
[----:B--2---:R-:W-:-:S02]  /*0190*/  VIADD R2, R0, 0xffffffe ;  /* 0x0ffffffe00027836 */ /* 0x004fc40000000000 */
[----:B------:R-:W-:-:S04]  /*01a0*/  IMAD.MOV R0, RZ, RZ, -R10 ;  /* 0x000000ffff007224 */ /* 0x000fc800078e0a0a */
[----:B------:R2:W3:Y:S02]  /*01b0*/  F2I.FTZ.U32.TRUNC.NTZ R3, R2 ;  /* 0x0000000200037305 */ /* 0x0004e4000021f000 */
[----:B--2---:R-:W-:Y:S02]  /*01c0*/  IMAD.MOV.U32 R2, RZ, RZ, RZ ;  /* 0x000000ffff027224 */ /* 0x004fe400078e00ff */
[----:B---3--:R-:W-:-:S04]  /*01d0*/  IMAD.MOV R6, RZ, RZ, -R3 ;  /* 0x000000ffff067224 */ /* 0x008fc800078e0a03 */
[----:B------:R-:W-:Y:S02]  /*01e0*/  IMAD R9, R6, R7, RZ ;  /* 0x0000000706097224 */ /* 0x000fe400078e02ff */
[----:B------:R-:W-:Y:S02]  /*01f0*/  IMAD.MOV.U32 R6, RZ, RZ, R8 ;  /* 0x000000ffff067224 */ /* 0x000fe400078e0008 */
[----:B------:R-:W-:-:S06]  /*0200*/  IMAD.HI.U32 R3, R3, R9, R2 ;  /* 0x0000000903037227 */ /* 0x000fcc00078e0002 */
[----:B------:R-:W-:-:S04]  /*0210*/  IMAD.HI.U32 R3, R3, R6, RZ ;  /* 0x0000000603037227 */ /* 0x000fc800078e00ff */
[----:B------:R-:W-:-:S05]  /*0220*/  IMAD R0, R3, R0, R6 ;  /* 0x0000000003007224 */ /* 0x000fca00078e0206 */
[----:B------:R-:W-:-:S13]  /*0230*/  ISETP.GT.U32.AND P1, PT, R7, R0, PT ;  /* 0x000000000700720c */ /* 0x000fda0003f24070 */
[----:B------:R-:W-:Y:S02]  /*0240*/  @!P1 IMAD.IADD R0, R0, 0x1, -R7 ;  /* 0x0000000100009824 */ /* 0x000fe400078e0a07 */
[----:B------:R-:W-:Y:S01]  /*0250*/  @!P1 VIADD R3, R3, 0x1 ;  /* 0x0000000103039836 */ /* 0x000fe20000000000 */
[----:B------:R-:W-:Y:S02]  /*0260*/  ISETP.NE.AND P1, PT, R4, RZ, PT ;  /* 0x000000ff0400720c */ /* 0x000fe40003f25270 */
[----:B------:R-:W-:Y:S02]  /*0270*/  ISETP.GE.U32.AND P0, PT, R0, R7, PT ;  /* 0x000000070000720c */ /* 0x000fe40003f06070 */
[----:B------:R-:W-:-:S04]  /*0280*/  LOP3.LUT R0, R5, R4, RZ, 0x3c, !PT ;  /* 0x0000000405007212 */ /* 0x000fc800078e3cff */
[----:B------:R-:W-:Y:S01]  /*0290*/  ISETP.GE.AND P2, PT, R0, RZ, PT ;  /* 0x000000ff0000720c */ /* 0x000fe20003f46270 */
[----:B------:R-:W-:-:S06]  /*02a0*/  VIADD R0, R92, 0x1ff ;  /* 0x000001ff5c007836 */ /* 0x000fcc0000000000 */
[----:B------:R-:W-:-:S04]  /*02b0*/  @P0 VIADD R3, R3, 0x1 ;  /* 0x0000000103030836 */ /* 0x000fc80000000000 */
[----:B------:R-:W-:Y:S01]  /*02c0*/  IMAD.MOV.U32 R2, RZ, RZ, R3 ;  /* 0x000000ffff027224 */ /* 0x000fe200078e0003 */
[----:B------:R-:W-:-:S03]  /*02d0*/  SHF.R.S32.HI R3, RZ, 0x1f, R0 ;  /* 0x0000001fff037819 */ /* 0x000fc60000011400 */
[----:B------:R-:W-:Y:S01]  /*02e0*/  @!P2 IMAD.MOV R2, RZ, RZ, -R2 ;  /* 0x000000ffff02a224 */ /* 0x000fe200078e0a02 */
[----:B------:R-:W-:Y:S02]  /*02f0*/  @!P1 LOP3.LUT R2, RZ, R4, RZ, 0x33, !PT ;  /* 0x00000004ff029212 */ /* 0x000fe400078e33ff */
[----:B------:R-:W-:-:S03]  /*0300*/  LEA.HI R3, R3, R0, RZ, 0x9 ;  /* 0x0000000003037211 */ /* 0x000fc600078f48ff */
[----:B------:R-:W-:Y:S02]  /*0310*/  IMAD.SHL.U32 R8, R2, 0x8, RZ ;  /* 0x0000000802087824 */ /* 0x000fe400078e00ff */
[----:B------:R-:W-:-:S03]  /*0320*/  IMAD.MOV R2, RZ, RZ, -R2 ;  /* 0x000000ffff027224 */ /* 0x000fc600078e0a02 */
[----:B------:R-:W-:Y:S01]  /*0330*/  LEA.HI.SX32 R3, R3, -R8, 0x17 ;  /* 0x8000000803037211 */ /* 0x000fe200078fbaff */
[----:B------:R-:W-:Y:S02]  /*0340*/  IMAD R10, R4, R2, R5 ;  /* 0x00000002040a7224 */ /* 0x000fe400078e0205 */
[----:B------:R-:W-:Y:S01]  /*0350*/  IMAD.MOV.U32 R2, RZ, RZ, RZ ;  /* 0x000000ffff027224 */ /* 0x000fe200078e00ff */
[----:B------:R-:W-:Y:S02]  /*0360*/  VIMNMX R9, R3, 0x8, PT ;  /* 0x0000000803097848 */ /* 0x000fe40003fe0100 */
[----:B------:R-:W-:Y:S02]  /*0370*/  IABS R4, R10 ;  /* 0x0000000a00047213 */ /* 0x000fe40000000000 */
[----:B------:R-:W-:-:S04]  /*0380*/  IABS R7, R9 ;  /* 0x0000000900077213 */ /* 0x000fc80000000000 */
[----:B------:R-:W2:Y:S08]  /*0390*/  I2F.RP R0, R7 ;  /* 0x0000000700007306 */ /* 0x000eb00000209400 */
[----:B--2---:R-:W2:Y:S02]  /*03a0*/  MUFU.RCP R0, R0 ;  /* 0x0000000000007308 */ /* 0x004ea40000001000 */
[----:B--2---:R-:W-:-:S06]  /*03b0*/  VIADD R3, R0, 0xffffffe ;  /* 0x0ffffffe00037836 */ /* 0x004fcc0000000000 */
[----:B------:R-:W2:Y:S02]  /*03c0*/  F2I.FTZ.U32.TRUNC.NTZ R3, R3 ;  /* 0x0000000300037305 */ /* 0x000ea4000021f000 */
[----:B--2---:R-:W-:-:S04]  /*03d0*/  IMAD.MOV R6, RZ, RZ, -R3 ;  /* 0x000000ffff067224 */ /* 0x004fc800078e0a03 */
[----:B------:R-:W-:Y:S01]  /*03e0*/  IMAD R5, R6, R7, RZ ;  /* 0x0000000706057224 */ /* 0x000fe200078e02ff */
[----:B------:R-:W-:-:S03]  /*03f0*/  IABS R6, R9 ;  /* 0x0000000900067213 */ /* 0x000fc60000000000 */
[----:B------:R-:W-:-:S04]  /*0400*/  IMAD.HI.U32 R2, R3, R5, R2 ;  /* 0x0000000503027227 */ /* 0x000fc800078e0002 */
[----:B------:R-:W-:Y:S02]  /*0410*/  IMAD.MOV.U32 R3, RZ, RZ, R4 ;  /* 0x000000ffff037224 */ /* 0x000fe400078e0004 */
[----:B------:R-:W-:Y:S02]  /*0420*/  IMAD.MOV R0, RZ, RZ, -R6 ;  /* 0x000000ffff007224 */ /* 0x000fe400078e0a06 */
[----:B------:R-:W-:Y:S01]  /*0430*/  IMAD.HI.U32 R2, R2, R3, RZ ;  /* 0x0000000302027227 */ /* 0x000fe200078e00ff */
[----:B------:R-:W2:Y:S03]  /*0440*/  I2F.RP R6, R17 ;  /* 0x0000001100067306 */ /* 0x000ea60000209400 */
[----:B------:R-:W-:-:S05]  /*0450*/  IMAD R0, R2, R0, R3 ;  /* 0x0000000002007224 */ /* 0x000fca00078e0203 */
[----:B------:R-:W-:Y:S01]  /*0460*/  ISETP.GT.U32.AND P1, PT, R7, R0, PT ;  /* 0x000000000700720c */ /* 0x000fe20003f24070 */
[----:B------:R-:W3:Y:S08]  /*0470*/  I2F.RP R3, R14 ;  /* 0x0000000e00037306 */ /* 0x000ef00000209400 */
[----:B--2---:R-:W2:Y:S04]  /*0480*/  MUFU.RCP R6, R6 ;  /* 0x0000000600067308 */ /* 0x004ea80000001000 */
[----:B------:R-:W-:-:S02]  /*0490*/  @!P1 IMAD.IADD R0, R0, 0x1, -R7 ;  /* 0x0000000100009824 */ /* 0x000fc400078e0a07 */
[----:B------:R-:W-:Y:S01]  /*04a0*/  @!P1 VIADD R2, R2, 0x1 ;  /* 0x0000000102029836 */ /* 0x000fe20000000000 */
[----:B------:R-:W-:Y:S01]  /*04b0*/  ISETP.NE.AND P1, PT, R9, RZ, PT ;  /* 0x000000ff0900720c */ /* 0x000fe20003f25270 */
[----:B---3--:R-:W3:Y:S01]  /*04c0*/  MUFU.RCP R3, R3 ;  /* 0x0000000300037308 */ /* 0x008ee20000001000 */
[----:B------:R-:W-:Y:S02]  /*04d0*/  ISETP.GE.U32.AND P0, PT, R0, R7, PT ;  /* 0x000000070000720c */ /* 0x000fe40003f06070 */
[----:B------:R-:W-:-:S04]  /*04e0*/  LOP3.LUT R0, R10, R9, RZ, 0x3c, !PT ;  /* 0x000000090a007212 */ /* 0x000fc800078e3cff */
[----:B------:R-:W-:Y:S01]  /*04f0*/  ISETP.GE.AND P2, PT, R0, RZ, PT ;  /* 0x000000ff0000720c */ /* 0x000fe20003f46270 */
[----:B--2---:R-:W-:Y:S02]  /*0500*/  VIADD R4, R6, 0xffffffe ;  /* 0x0ffffffe06047836 */ /* 0x004fe40000000000 */
[----:B-1----:R-:W-:Y:S02]  /*0510*/  IMAD.SHL.U32 R6, R108, 0x4, RZ ;  /* 0x000000046c067824 */ /* 0x002fe400078e00ff */
[----:B------:R-:W1:Y:S02]  /*0520*/  F2I.FTZ.U32.TRUNC.NTZ R5, R4 ;  /* 0x0000000400057305 */ /* 0x000e64000021f000 */
[----:B------:R-:W-:Y:S01]  /*0530*/  @P0 VIADD R2, R2, 0x1 ;  /* 0x0000000102020836 */ /* 0x000fe20000000000 */
[----:B------:R-:W-:Y:S01]  /*0540*/  LOP3.LUT R7, R6, 0x7c, RZ, 0xc0, !PT ;  /* 0x0000007c06077812 */ /* 0x000fe200078ec0ff */
[----:B---3--:R-:W-:Y:S01]  /*0550*/  VIADD R0, R3, 0xffffffe ;  /* 0x0ffffffe03007836 */ /* 0x008fe20000000000 */
[----:B------:R-:W-:Y:S01]  /*0560*/  SHF.R.U32.HI R6, RZ, 0x6, R108 ;  /* 0x00000006ff067819 */ /* 0x000fe2000001166c */
[----:B------:R-:W-:Y:S01]  /*0570*/  IMAD.MOV.U32 R11, RZ, RZ, R2 ;  /* 0x000000ffff0b7224 */ /* 0x000fe200078e0002 */
[----:B------:R-:W-:Y:S01]  /*0580*/  LOP3.LUT R2, R108, 0x1c0, RZ, 0xc0, !PT ;  /* 0x000001c06c027812 */ /* 0x000fe200078ec0ff */
[----:B------:R2:W3:Y:S02]  /*0590*/  F2I.FTZ.U32.TRUNC.NTZ R3, R0 ;  /* 0x0000000000037305 */ /* 0x0004e4000021f000 */
[----:B------:R-:W-:Y:S01]  /*05a0*/  @!P2 IMAD.MOV R11, RZ, RZ, -R11 ;  /* 0x000000ffff0ba224 */ /* 0x000fe200078e0a0b */
[----:B------:R-:W-:Y:S01]  /*05b0*/  @!P1 LOP3.LUT R11, RZ, R9, RZ, 0x33, !PT ;  /* 0x00000009ff0b9212 */ /* 0x000fe200078e33ff */
[----:B------:R-:W-:Y:S01]  /*05c0*/  IMAD R7, R2, 0x2, R7 ;  /* 0x0000000202077824 */ /* 0x000fe200078e0207 */
[----:B------:R-:W-:Y:S01]  /*05d0*/  SHF.R.U32.HI R2, RZ, 0x2, R2 ;  /* 0x00000002ff027819 */ /* 0x000fe20000011602 */
[----:B-1----:R-:W-:-:S02]  /*05e0*/  IMAD.MOV R12, RZ, RZ, -R5 ;  /* 0x000000ffff0c7224 */ /* 0x002fc400078e0a05 */
[----:B------:R-:W-:Y:S01]  /*05f0*/  IMAD.MOV R4, RZ, RZ, -R11 ;  /* 0x000000ffff047224 */ /* 0x000fe200078e0a0b */
[----:B------:R-:W-:Y:S01]  /*0600*/  LOP3.LUT R15, R7, R2, RZ, 0x3c, !PT ;  /* 0x00000002070f7212 */ /* 0x000fe200078e3cff */
[----:B--2---:R-:W-:Y:S01]  /*0610*/  IMAD.SHL.U32 R0, R11, 0x40, RZ ;  /* 0x000000400b007824 */ /* 0x004fe200078e00ff */
[----:B------:R-:W-:Y:S01]  /*0620*/  SGXT.U32 R7, R6, 0x3 ;  /* 0x000000030607781a */ /* 0x000fe20000000000 */
[----:B------:R-:W-:Y:S02]  /*0630*/  IMAD R2, R9, R4, R10 ;  /* 0x0000000409027224 */ /* 0x000fe400078e020a */
[----:B------:R-:W-:Y:S01]  /*0640*/  IMAD R9, R12, R17, RZ ;  /* 0x000000110c097224 */ /* 0x000fe200078e02ff */
[----:B------:R-:W-:Y:S01]  /*0650*/  LOP3.LUT R7, R0, R7, RZ, 0xfc, !PT ;  /* 0x0000000700077212 */ /* 0x000fe200078efcff */
[----:B------:R-:W-:Y:S01]  /*0660*/  IMAD.MOV.U32 R4, RZ, RZ, RZ ;  /* 0x000000ffff047224 */ /* 0x000fe200078e00ff */
[----:B------:R1:W-:Y:S01]  /*0670*/  STL [R1+0x1d0], R0 ;  /* 0x0001d00001007387 */ /* 0x0003e20000100800 */
[----:B---3--:R-:W-:Y:S01]  /*0680*/  IMAD.MOV R10, RZ, RZ, -R3 ;  /* 0x000000ffff0a7224 */ /* 0x008fe200078e0a03 */
[----:B------:R-:W-:Y:S01]  /*0690*/  LOP3.LUT R22, R7, 0x8, RZ, 0xfc, !PT ;  /* 0x0000000807167812 */ /* 0x000fe200078efcff */
[----:B------:R-:W-:Y:S01]  /*06a0*/  IMAD.HI.U32 R6, R5, R9, R4 ;  /* 0x0000000905067227 */ /* 0x000fe200078e0004 */
[----:B------:R-:W-:-:S02]  /*06b0*/  LOP3.LUT R5, R108, 0x1ff, RZ, 0xc0, !PT ;  /* 0x000001ff6c057812 */ /* 0x000fc400078ec0ff */
[C---:B------:R-:W-:Y:S01]  /*06c0*/  LOP3.LUT R23, R7.reuse, 0x10, RZ, 0xfc, !PT ;  /* 0x0000001007177812 */ /* 0x040fe200078efcff */
[----:B------:R-:W-:Y:S01]  /*06d0*/  IMAD.MOV.U32 R9, RZ, RZ, R10 ;  /* 0x000000ffff097224 */ /* 0x000fe200078e000a */
[----:B------:R-:W-:Y:S01]  /*06e0*/  IABS R10, R7 ;  /* 0x00000007000a7213 */ /* 0x000fe20000000000 */
[----:B------:R-:W-:Y:S01]  /*06f0*/  IMAD.IADD R4, R8, 0x1, R2 ;  /* 0x0000000108047824 */ /* 0x000fe200078e0202 */
[----:B------:R-:W-:Y:S01]  /*0700*/  LOP3.LUT R24, R7, 0x18, RZ, 0xfc, !PT ;  /* 0x0000001807187812 */ /* 0x000fe200078efcff */
[----:B------:R-:W-:Y:S01]  /*0710*/  IMAD.MOV.U32 R2, RZ, RZ, RZ ;  /* 0x000000ffff027224 */ /* 0x000fe200078e00ff */
[----:B------:R-:W-:Y:S01]  /*0720*/  IABS R13, R23 ;  /* 0x00000017000d7213 */ /* 0x000fe20000000000 */
[----:B------:R-:W-:Y:S01]  /*0730*/  IMAD R9, R9, R14, RZ ;  /* 0x0000000e09097224 */ /* 0x000fe200078e02ff */
[----:B------:R-:W-:Y:S01]  /*0740*/  IABS R18, R24 ;  /* 0x0000001800127213 */ /* 0x000fe20000000000 */
[----:B-1----:R-:W-:Y:S01]  /*0750*/  IMAD R0, R4, 0x200, R5 ;  /* 0x0000020004007824 */ /* 0x002fe200078e0205 */
[----:B------:R-:W-:Y:S01]  /*0760*/  IABS R4, R22 ;  /* 0x0000001600047213 */ /* 0x000fe20000000000 */
[----:B------:R-:W-:Y:S01]  /*0770*/  IMAD.HI.U32 R2, R3, R9, R2 ;  /* 0x0000000903027227 */ /* 0x000fe200078e0002 */
[----:B------:R-:W-:-:S02]  /*0780*/  LOP3.LUT R25, R7, 0x20, RZ, 0xfc, !PT ;  /* 0x0000002007197812 */ /* 0x000fc400078efcff */
[----:B------:R-:W-:Y:S01]  /*0790*/  IABS R11, R0 ;  /* 0x00000000000b7213 */ /* 0x000fe20000000000 */
[----:B------:R-:W-:Y:S01]  /*07a0*/  IMAD.MOV.U32 R9, RZ, RZ, R4 ;  /* 0x000000ffff097224 */ /* 0x000fe200078e0004 */
[C---:B------:R-:W-:Y:S01]  /*07b0*/  LOP3.LUT R26, R7.reuse, 0x28, RZ, 0xfc, !PT ;  /* 0x00000028071a7812 */ /* 0x040fe200078efcff */
[----:B------:R-:W-:Y:S01]  /*07c0*/  IMAD.HI.U32 R3, R6, R10, RZ ;  /* 0x0000000a06037227 */ /* 0x000fe200078e00ff */
[C---:B------:R-:W-:Y:S01]  /*07d0*/  LOP3.LUT R27, R7.reuse, 0x30, RZ, 0xfc, !PT ;  /* 0x00000030071b7812 */ /* 0x040fe200078efcff */
[----:B------:R-:W-:Y:S01]  /*07e0*/  STL [R1+0x1ac], R0 ;  /* 0x0001ac0001007387 */ /* 0x000fe20000100800 */
[----:B------:R-:W-:Y:S01]  /*07f0*/  LOP3.LUT R28, R7, 0x38, RZ, 0xfc, !PT ;  /* 0x00000038071c7812 */ /* 0x000fe200078efcff */
[----:B------:R-:W-:Y:S01]  /*0800*/  IMAD.HI.U32 R2, R2, R11, RZ ;  /* 0x0000000b02027227 */ /* 0x000fe200078e00ff */
[----:B------:R-:W-:Y:S02]  /*0810*/  IABS R19, R27 ;  /* 0x0000001b00137213 */ /* 0x000fe40000000000 */
[----:B------:R-:W-:Y:S01]  /*0820*/  IABS R21, R28 ;  /* 0x0000001c00157213 */ /* 0x000fe20000000000 */
[----:B------:R-:W-:-:S04]  /*0830*/  IMAD.HI.U32 R4, R6, R9, RZ ;  /* 0x0000000906047227 */ /* 0x000fc800078e00ff */
[----:B------:R-:W-:Y:S02]  /*0840*/  IMAD.MOV R3, RZ, RZ, -R3 ;  /* 0x000000ffff037224 */ /* 0x000fe400078e0a03 */
[----:B------:R-:W-:Y:S02]  /*0850*/  IMAD.MOV R2, RZ, RZ, -R2 ;  /* 0x000000ffff027224 */ /* 0x000fe400078e0a02 */
[----:B------:R-:W-:Y:S02]  /*0860*/  IMAD.MOV R12, RZ, RZ, -R4 ;  /* 0x000000ffff0c7224 */ /* 0x000fe400078e0a04 */
[----:B------:R-:W-:-:S04]  /*0870*/  IMAD.HI.U32 R8, R6, R13, RZ ;  /* 0x0000000d06087227 */ /* 0x000fc800078e00ff */
[C---:B------:R-:W-:Y:S02]  /*0880*/  IMAD R4, R17.reuse, R3, R10 ;  /* 0x0000000311047224 */ /* 0x040fe400078e020a */
[----:B------:R-:W-:Y:S02]  /*0890*/  IMAD.MOV.U32 R10, RZ, RZ, R18 ;  /* 0x000000ffff0a7224 */ /* 0x000fe400078e0012 */
[----:B------:R-:W-:Y:S01]  /*08a0*/  IMAD R3, R14, R2, R11 ;  /* 0x000000020e037224 */ /* 0x000fe200078e020b */
[----:B------:R-:W-:Y:S01]  /*08b0*/  ISETP.GT.U32.AND P2, PT, R17, R4, PT ;  /* 0x000000041100720c */ /* 0x000fe20003f44070 */
[----:B------:R-:W-:Y:S02]  /*08c0*/  IMAD.MOV R16, RZ, RZ, -R8 ;  /* 0x000000ffff107224 */ /* 0x000fe400078e0a08 */
[----:B------:R-:W-:Y:S01]  /*08d0*/  IMAD.HI.U32 R2, R6, R10, RZ ;  /* 0x0000000a06027227 */ /* 0x000fe200078e00ff */
[----:B------:R-:W-:-:S03]  /*08e0*/  ISETP.GT.U32.AND P0, PT, R14, R3, PT ;  /* 0x000000030e00720c */ /* 0x000fc60003f04070 */
[C---:B------:R-:W-:Y:S02]  /*08f0*/  IMAD R8, R17.reuse, R12, R9 ;  /* 0x0000000c11087224 */ /* 0x040fe400078e0209 */
[C---:B------:R-:W-:Y:S01]  /*0900*/  IMAD R9, R17.reuse, R16, R13 ;  /* 0x0000001011097224 */ /* 0x040fe200078e020d */
[----:B------:R-:W-:Y:S01]  /*0910*/  IABS R13, R25 ;  /* 0x00000019000d7213 */ /* 0x000fe20000000000 */
[----:B------:R-:W-:Y:S01]  /*0920*/  IMAD.MOV R2, RZ, RZ, -R2 ;  /* 0x000000ffff027224 */ /* 0x000fe200078e0a02 */
[----:B------:R-:W-:Y:S01]  /*0930*/  IABS R16, R26 ;  /* 0x0000001a00107213 */ /* 0x000fe20000000000 */
[----:B------:R-:W-:Y:S01]  /*0940*/  IMAD.HI.U32 R12, R6, R19, RZ ;  /* 0x00000013060c7227 */ /* 0x000fe200078e00ff */
[----:B------:R-:W-:-:S03]  /*0950*/  ISETP.GT.U32.AND P5, PT, R17, R8, PT ;  /* 0x000000081100720c */ /* 0x000fc60003fa4070 */
[----:B------:R-:W-:Y:S02]  /*0960*/  IMAD R10, R17, R2, R10 ;  /* 0x00000002110a7224 */ /* 0x000fe400078e020a */
[----:B------:R-:W-:-:S03]  /*0970*/  IMAD.HI.U32 R2, R6, R13, RZ ;  /* 0x0000000d06027227 */ /* 0x000fc600078e00ff */
[----:B------:R-:W-:Y:S01]  /*0980*/  ISETP.GT.U32.AND P3, PT, R17, R10, PT ;  /* 0x0000000a1100720c */ /* 0x000fe20003f64070 */
[----:B------:R-:W-:-:S04]  /*0990*/  IMAD.HI.U32 R11, R6, R16, RZ ;  /* 0x00000010060b7227 */ /* 0x000fc800078e00ff */
[----:B------:R-:W-:Y:S02]  /*09a0*/  IMAD.MOV R2, RZ, RZ, -R2 ;  /* 0x000000ffff027224 */ /* 0x000fe400078e0a02 */
[----:B------:R-:W-:Y:S01]  /*09b0*/  @!P0 IMAD.IADD R3, R3, 0x1, -R14 ;  /* 0x0000000103038824 */ /* 0x000fe200078e0a0e */
[C---:B------:R-:W-:Y:S01]  /*09c0*/  ISETP.GT.U32.AND P0, PT, R17.reuse, R9, PT ;  /* 0x000000091100720c */ /* 0x040fe20003f04070 */
[----:B------:R-:W-:Y:S02]  /*09d0*/  IMAD.MOV R18, RZ, RZ, -R11 ;  /* 0x000000ffff127224 */ /* 0x000fe400078e0a0b */
[----:B------:R-:W-:Y:S01]  /*09e0*/  IMAD R11, R17, R2, R13 ;  /* 0x00000002110b7224 */ /* 0x000fe200078e020d */
[----:B------:R-:W-:Y:S01]  /*09f0*/  ISETP.GT.U32.AND P1, PT, R14, R3, PT ;  /* 0x000000030e00720c */ /* 0x000fe20003f24070 */
[----:B------:R-:W-:-:S03]  /*0a00*/  IMAD.HI.U32 R6, R6, R21, RZ ;  /* 0x0000001506067227 */ /* 0x000fc600078e00ff */
[C---:B------:R-:W-:Y:S01]  /*0a10*/  ISETP.GT.U32.AND P6, PT, R17.reuse, R11, PT ;  /* 0x0000000b1100720c */ /* 0x040fe20003fc4070 */
[----:B------:R-:W-:Y:S02]  /*0a20*/  IMAD.MOV R6, RZ, RZ, -R6 ;  /* 0x000000ffff067224 */ /* 0x000fe400078e0a06 */
[----:B------:R-:W-:Y:S02]  /*0a30*/  IMAD.MOV R20, RZ, RZ, -R12 ;  /* 0x000000ffff147224 */ /* 0x000fe400078e0a0c */
[C---:B------:R-:W-:Y:S02]  /*0a40*/  IMAD R12, R17.reuse, R18, R16 ;  /* 0x00000012110c7224 */ /* 0x040fe400078e0210 */
[C---:B------:R-:W-:Y:S02]  /*0a50*/  IMAD R16, R17.reuse, R6, R21 ;  /* 0x0000000611107224 */ /* 0x040fe400078e0215 */
[--C-:B------:R-:W-:Y:S02]  /*0a60*/  @!P5 IMAD.IADD R8, R8, 0x1, -R17.reuse ;  /* 0x000000010808d824 */ /* 0x100fe400078e0a11 */
[----:B------:R-:W-:Y:S01]  /*0a70*/  @!P2 IMAD.IADD R4, R4, 0x1, -R17 ;  /* 0x000000010404a824 */ /* 0x000fe200078e0a11 */
[C---:B------:R-:W-:Y:S01]  /*0a80*/  ISETP.GT.U32.AND P5, PT, R17.reuse, R16, PT ;  /* 0x000000101100720c */ /* 0x040fe20003fa4070 */
[----:B------:R-:W-:-:S02]  /*0a90*/  IMAD R13, R17, R20, R19 ;  /* 0x00000014110d7224 */ /* 0x000fc400078e0213 */
[--C-:B------:R-:W-:Y:S01]  /*0aa0*/  @!P0 IMAD.IADD R9, R9, 0x1, -R17.reuse ;  /* 0x0000000109098824 */ /* 0x100fe200078e0a11 */
[----:B------:R-:W-:Y:S01]  /*0ab0*/  ISETP.GT.U32.AND P0, PT, R17, R8, PT ;  /* 0x000000081100720c */ /* 0x000fe20003f04070 */
[----:B------:R-:W-:Y:S01]  /*0ac0*/  @!P1 IMAD.IADD R3, R3, 0x1, -R14 ;  /* 0x0000000103039824 */ /* 0x000fe200078e0a0e */
[----:B------:R-:W-:Y:S01]  /*0ad0*/  ISETP.GT.U32.AND P4, PT, R17, R4, PT ;  /* 0x000000041100720c */ /* 0x000fe20003f84070 */
[--C-:B------:R-:W-:Y:S01]  /*0ae0*/  @!P6 IMAD.IADD R11, R11, 0x1, -R17.reuse ;  /* 0x000000010b0be824 */ /* 0x100fe200078e0a11 */
[C---:B------:R-:W-:Y:S01]  /*0af0*/  ISETP.GT.U32.AND P1, PT, R17.reuse, R12, PT ;  /* 0x0000000c1100720c */ /* 0x040fe20003f24070 */
[--C-:B------:R-:W-:Y:S01]  /*0b00*/  @!P3 IMAD.IADD R10, R10, 0x1, -R17.reuse ;  /* 0x000000010a0ab824 */ /* 0x100fe200078e0a11 */
[----:B------:R-:W-:Y:S01]  /*0b10*/  ISETP.GT.U32.AND P2, PT, R17, R13, PT ;  /* 0x0000000d1100720c */ /* 0x000fe20003f44070 */
[----:B------:R-:W-:Y:S01]  /*0b20*/  IMAD.SHL.U32 R2, R108, 0x10, RZ ;  /* 0x000000106c027824 */ /* 0x000fe200078e00ff */
[----:B------:R-:W-:Y:S01]  /*0b30*/  ISETP.GE.AND P6, PT, R22, RZ, PT ;  /* 0x000000ff1600720c */ /* 0x000fe20003fc6270 */
[--C-:B------:R-:W-:Y:S01]  /*0b40*/  @!P5 IMAD.IADD R16, R16, 0x1, -R17.reuse ;  /* 0x000000011010d824 */ /* 0x100fe200078e0a11 */
[----:B------:R-:W-:Y:S01]  /*0b50*/  ISETP.GE.AND P3, PT, R7, RZ, PT ;  /* 0x000000ff0700720c */ /* 0x000fe20003f66270 */
[----:B------:R-:W-:Y:S01]  /*0b60*/  IMAD.SHL.U32 R6, R108, 0x100, RZ ;  /* 0x000001006c067824 */ /* 0x000fe200078e00ff */
[----:B------:R-:W-:Y:S01]  /*0b70*/  ISETP.GT.U32.AND P5, PT, R17, R9, PT ;  /* 0x000000091100720c */ /* 0x000fe20003fa4070 */
[--C-:B------:R-:W-:Y:S01]  /*0b80*/  @!P0 IMAD.IADD R8, R8, 0x1, -R17.reuse ;  /* 0x0000000108088824 */ /* 0x100fe200078e0a11 */
[----:B------:R-:W-:Y:S01]  /*0b90*/  LOP3.LUT R2, R2, 0x70, RZ, 0xc0, !PT ;  /* 0x0000007002027812 */ /* 0x000fe200078ec0ff */
[----:B------:R-:W-:-:S02]  /*0ba0*/  @!P4 IMAD.IADD R4, R4, 0x1, -R17 ;  /* 0x000000010404c824 */ /* 0x000fc400078e0a11 */
[--C-:B------:R-:W-:Y:S01]  /*0bb0*/  @!P1 IMAD.IADD R12, R12, 0x1, -R17.reuse ;  /* 0x000000010c0c9824 */ /* 0x100fe200078e0a11 */
[----:B------:R-:W-:Y:S01]  /*0bc0*/  ISETP.GT.U32.AND P1, PT, R17, R10, PT ;  /* 0x0000000a1100720c */ /* 0x000fe20003f24070 */
[--C-:B------:R-:W-:Y:S01]  /*0bd0*/  @!P2 IMAD.IADD R13, R13, 0x1, -R17.reuse ;  /* 0x000000010d0da824 */ /* 0x100fe200078e0a11 */
[----:B------:R-:W-:Y:S01]  /*0be0*/  ISETP.GT.U32.AND P2, PT, R17, R11, PT ;  /* 0x0000000b1100720c */ /* 0x000fe20003f44070 */
[----:B------:R-:W-:Y:S01]  /*0bf0*/  @!P6 IMAD.MOV R8, RZ, RZ, -R8 ;  /* 0x000000ffff08e224 */ /* 0x000fe200078e0a08 */
[----:B------:R-:W-:Y:S01]  /*0c00*/  ISETP.GE.AND P6, PT, R23, RZ, PT ;  /* 0x000000ff1700720c */ /* 0x000fe20003fc6270 */
[----:B------:R-:W-:Y:S01]  /*0c10*/  @!P3 IMAD.MOV R4, RZ, RZ, -R4 ;  /* 0x000000ffff04b224 */ /* 0x000fe200078e0a04 */
[----:B------:R-:W-:Y:S01]  /*0c20*/  ISETP.GT.U32.AND P3, PT, R17, R16, PT ;  /* 0x000000101100720c */ /* 0x000fe20003f64070 */
[----:B------:R-:W-:Y:S01]  /*0c30*/  IMAD R2, R5, 0x80, R2 ;  /* 0x0000008005027824 */ /* 0x000fe200078e0202 */
[----:B------:R-:W-:Y:S01]  /*0c40*/  ISETP.GT.U32.AND P0, PT, R17, R12, PT ;  /* 0x0000000c1100720c */ /* 0x000fe20003f04070 */
[--C-:B------:R-:W-:Y:S01]  /*0c50*/  @!P5 IMAD.IADD R9, R9, 0x1, -R17.reuse ;  /* 0x000000010909d824 */ /* 0x100fe200078e0a11 */
[----:B------:R-:W-:Y:S01]  /*0c60*/  ISETP.GT.U32.AND P4, PT, R17, R13, PT ;  /* 0x0000000d1100720c */ /* 0x000fe20003f84070 */
[----:B------:R-:W-:Y:S01]  /*0c70*/  VIADD R120, R2, UR8 ;  /* 0x0000000802787c36 */ /* 0x000fe20008000000 */
[----:B------:R-:W-:Y:S01]  /*0c80*/  LOP3.LUT R5, R15, 0x2000, R6, 0xf8, !PT ;  /* 0x000020000f057812 */ /* 0x000fe200078ef806 */
[--C-:B------:R-:W-:Y:S01]  /*0c90*/  @!P1 IMAD.IADD R10, R10, 0x1, -R17.reuse ;  /* 0x000000010a0a9824 */ /* 0x100fe200078e0a11 */
[----:B------:R-:W1:Y:S01]  /*0ca0*/  LDC.64 R14, c[0x0][0x230] ;  /* 0x00008c00ff0e7b82 */ /* 0x000e620000000a00 */
[----:B------:R-:W-:Y:S01]  /*0cb0*/  ISETP.GE.AND P5, PT, R24, RZ, PT ;  /* 0x000000ff1800720c */ /* 0x000fe20003fa6270 */
[----:B------:R-:W-:Y:S01]  /*0cc0*/  @!P2 IMAD.IADD R11, R11, 0x1, -R17 ;  /* 0x000000010b0ba824 */ /* 0x000fe200078e0a11 */
[----:B------:R-:W-:Y:S01]  /*0cd0*/  ISETP.GE.AND P1, PT, R25, RZ, PT ;  /* 0x000000ff1900720c */ /* 0x000fe20003f26270 */
[----:B------:R-:W-:Y:S01]  /*0ce0*/  @!P6 IMAD.MOV R9, RZ, RZ, -R9 ;  /* 0x000000ffff09e224 */ /* 0x000fe200078e0a09 */
[----:B------:R-:W-:Y:S01]  /*0cf0*/  ISETP.GE.AND P6, PT, R0, RZ, PT ;  /* 0x000000ff0000720c */ /* 0x000fe20003fc6270 */
[--C-:B------:R-:W-:Y:S01]  /*0d00*/  @!P3 IMAD.IADD R16, R16, 0x1, -R17.reuse ;  /* 0x000000011010b824 */ /* 0x100fe200078e0a11 */
[----:B------:R-:W-:Y:S01]  /*0d10*/  ISETP.GE.AND P2, PT, R26, RZ, PT ;  /* 0x000000ff1a00720c */ /* 0x000fe20003f46270 */
[----:B------:R-:W2:Y:S01]  /*0d20*/  LDC.64 R6, c[0x0][0x238] ;  /* 0x00008e00ff067b82 */ /* 0x000ea20000000a00 */
[--C-:B------:R-:W-:Y:S01]  /*0d30*/  @!P0 IMAD.IADD R12, R12, 0x1, -R17.reuse ;  /* 0x000000010c0c8824 */ /* 0x100fe200078e0a11 */
[----:B------:R-:W-:Y:S01]  /*0d40*/  ISETP.NE.AND P3, PT, R92, RZ, PT ;  /* 0x000000ff5c00720c */ /* 0x000fe20003f65270 */
[----:B------:R-:W-:Y:S01]  /*0d50*/  @!P4 IMAD.IADD R13, R13, 0x1, -R17 ;  /* 0x000000010d0dc824 */ /* 0x000fe200078e0a11 */
[----:B------:R-:W-:Y:S01]  /*0d60*/  ISETP.GE.AND P0, PT, R27, RZ, PT ;  /* 0x000000ff1b00720c */ /* 0x000fe20003f06270 */
[----:B------:R3:W-:Y:S01]  /*0d70*/  STL [R1+0x9c], R5 ;  /* 0x00009c0501007387 */ /* 0x0007e20000100800 */
[----:B------:R-:W-:Y:S01]  /*0d80*/  ISETP.GE.AND P4, PT, R28, RZ, PT ;  /* 0x000000ff1c00720c */ /* 0x000fe20003f86270 */
[----:B------:R-:W-:Y:S01]  /*0d90*/  @!P5 IMAD.MOV R10, RZ, RZ, -R10 ;  /* 0x000000ffff0ad224 */ /* 0x000fe200078e0a0a */
[----:B------:R-:W-:Y:S01]  /*0da0*/  ISETP.NE.AND P5, PT, R93, RZ, PT ;  /* 0x000000ff5d00720c */ /* 0x000fe20003fa5270 */
[----:B------:R-:W-:Y:S01]  /*0db0*/  @!P1 IMAD.MOV R11, RZ, RZ, -R11 ;  /* 0x000000ffff0b9224 */ /* 0x000fe200078e0a0b */
[----:B------:R-:W-:Y:S01]  /*0dc0*/  STL [R1+0x1e8], R0 ;  /* 0x0001e80001007387 */ /* 0x000fe20000100800 */
[----:B------:R-:W-:Y:S01]  /*0dd0*/  @!P6 IMAD.MOV R3, RZ, RZ, -R3 ;  /* 0x000000ffff03e224 */ /* 0x000fe200078e0a03 */
[C---:B------:R-:W-:Y:S01]  /*0de0*/  SEL R105, R115.reuse, R8, !P5 ;  /* 0x0000000873697207 */ /* 0x040fe20006800000 */
[----:B------:R-:W-:Y:S01]  /*0df0*/  @!P2 IMAD.MOV R12, RZ, RZ, -R12 ;  /* 0x000000ffff0ca224 */ /* 0x000fe200078e0a0c */
[----:B------:R-:W-:-:S02]  /*0e00*/  SEL R104, R115, R9, !P5 ;  /* 0x0000000973687207 */ /* 0x000fc40006800000 */
[----:B------:R-:W-:Y:S01]  /*0e10*/  @!P3 LOP3.LUT R3, RZ, R92, RZ, 0x33, !PT ;  /* 0x0000005cff03b212 */ /* 0x000fe200078e33ff */
[----:B------:R-:W-:Y:S01]  /*0e20*/  @!P0 IMAD.MOV R13, RZ, RZ, -R13 ;  /* 0x000000ffff0d8224 */ /* 0x000fe200078e0a0d */
[C---:B------:R-:W-:Y:S01]  /*0e30*/  SEL R106, R115.reuse, R4, !P5 ;  /* 0x00000004736a7207 */ /* 0x040fe20006800000 */
[----:B------:R-:W-:Y:S01]  /*0e40*/  @!P4 IMAD.MOV R16, RZ, RZ, -R16 ;  /* 0x000000ffff10c224 */ /* 0x000fe200078e0a10 */
[----:B------:R-:W-:Y:S01]  /*0e50*/  SEL R107, R115, R10, !P5 ;  /* 0x0000000a736b7207 */ /* 0x000fe20006800000 */
[----:B-1----:R-:W-:Y:S01]  /*0e60*/  IMAD R114, R3, R15, RZ ;  /* 0x0000000f03727224 */ /* 0x002fe200078e02ff */
[C---:B------:R-:W-:Y:S01]  /*0e70*/  SEL R109, R115.reuse, R11, !P5 ;  /* 0x0000000b736d7207 */ /* 0x040fe20006800000 */
[----:B------:R-:W-:Y:S01]  /*0e80*/  STL.64 [R1+0x1f0], R104 ;  /* 0x0001f06801007387 */ /* 0x000fe20000100a00 */
[C---:B------:R-:W-:Y:S01]  /*0e90*/  SEL R111, R115.reuse, R12, !P5 ;  /* 0x0000000c736f7207 */ /* 0x040fe20006800000 */
[----:B------:R-:W-:Y:S01]  /*0ea0*/  IMAD.SHL.U32 R123, R114, 0x4, RZ ;  /* 0x00000004727b7824 */ /* 0x000fe200078e00ff */
[C---:B------:R-:W-:Y:S01]  /*0eb0*/  SEL R113, R115.reuse, R13, !P5 ;  /* 0x0000000d73717207 */ /* 0x040fe20006800000 */
[----:B------:R-:W-:Y:S01]  /*0ec0*/  STL.64 [R1+0x1f8], R106 ;  /* 0x0001f86a01007387 */ /* 0x000fe20000100a00 */
[----:B------:R-:W-:Y:S01]  /*0ed0*/  SEL R115, R115, R16, !P5 ;  /* 0x0000001073737207 */ /* 0x000fe20006800000 */
[C---:B--2---:R-:W-:Y:S01]  /*0ee0*/  IMAD.SHL.U32 R112, R6.reuse, 0x2, RZ ;  /* 0x0000000206707824 */ /* 0x044fe200078e00ff */
[----:B------:R-:W-:Y:S01]  /*0ef0*/  IADD3 R18, P1, R123, UR6, RZ ;  /* 0x000000067b127c10 */ /* 0x000fe2000ff3e0ff */
[----:B------:R-:W-:Y:S01]  /*0f00*/  STL.64 [R1+0x1d8], R92 ;  /* 0x0001d85c01007387 */ /* 0x000fe20000100a00 */
[----:B------:R-:W-:-:S02]  /*0f10*/  IMAD R21, R6, 0x3, RZ ;  /* 0x0000000306157824 */ /* 0x000fc400078e02ff */
[C---:B------:R-:W-:Y:S01]  /*0f20*/  IMAD R102, R6.reuse, 0xc, RZ ;  /* 0x0000000c06667824 */ /* 0x040fe200078e02ff */
[----:B------:R1:W-:Y:S01]  /*0f30*/  STL.64 [R1+0x210], R108 ;  /* 0x0002106c01007387 */ /* 0x0003e20000100a00 */
[----:B------:R-:W-:Y:S01]  /*0f40*/  IMAD R110, R6, 0x5, RZ ;  /* 0x00000005066e7824 */ /* 0x000fe200078e02ff */
[----:B------:R-:W-:Y:S01]  /*0f50*/  LEA.HI.X.SX32 R19, R114, UR7, 0x2, P1 ;  /* 0x0000000772137c11 */ /* 0x000fe200088f16ff */
[C---:B------:R-:W-:Y:S01]  /*0f60*/  IMAD R122, R6.reuse, 0x6, RZ ;  /* 0x00000006067a7824 */ /* 0x040fe200078e02ff */
[----:B------:R-:W-:Y:S01]  /*0f70*/  STL [R1+0x200], R111 ;  /* 0x0002006f01007387 */ /* 0x000fe20000100800 */
[----:B------:R-:W-:Y:S01]  /*0f80*/  IMAD R88, R6, 0x14, RZ ;  /* 0x0000001406587824 */ /* 0x000fe200078e02ff */
[----:B------:R-:W-:Y:S01]  /*0f90*/  IADD3 R44, P1, R123, UR6, RZ ;  /* 0x000000067b2c7c10 */ /* 0x000fe2000ff3e0ff */
[----:B------:R-:W-:Y:S01]  /*0fa0*/  VIADD R4, R14, 0xfffffffd ;  /* 0xfffffffd0e047836 */ /* 0x000fe20000000000 */
[----:B------:R-:W-:Y:S01]  /*0fb0*/  STL [R1+0x204], R113 ;  /* 0x0002047101007387 */ /* 0x000fe20000100800 */
[----:B------:R-:W-:Y:S01]  /*0fc0*/  IMAD R119, R6, 0x7, RZ ;  /* 0x0000000706777824 */ /* 0x000fe200078e02ff */
[----:B------:R-:W-:Y:S01]  /*0fd0*/  LEA.HI.X.SX32 R45, R114, UR7, 0x2, P1 ;  /* 0x00000007722d7c11 */ /* 0x000fe200088f16ff */
[----:B------:R-:W-:Y:S01]  /*0fe0*/  IMAD R90, R6, 0x18, RZ ;  /* 0x00000018065a7824 */ /* 0x000fe200078e02ff */
[----:B------:R-:W-:Y:S01]  /*0ff0*/  STL [R1+0x208], R115 ;  /* 0x0002087301007387 */ /* 0x000fe20000100800 */
[----:B---3--:R-:W-:Y:S01]  /*1000*/  VIADD R5, R14, 0xffffffff ;  /* 0xffffffff0e057836 */ /* 0x008fe20000000000 */
[----:B------:R-:W-:Y:S01]  /*1010*/  ISETP.GE.U32.AND P4, PT, R4, 0x7fffffbe, PT ;  /* 0x7fffffbe0400780c */ /* 0x000fe20003f86070 */
[C---:B------:R-:W-:Y:S01]  /*1020*/  IMAD.SHL.U32 R118, R6.reuse, 0x8, RZ ;  /* 0x0000000806767824 */ /* 0x040fe200078e00ff */
[----:B------:R-:W-:Y:S01]  /*1030*/  STL [R1+0x1b0], R114 ;  /* 0x0001b07201007387 */ /* 0x000fe20000100800 */
[----:B------:R-:W-:Y:S01]  /*1040*/  IMAD R94, R6, 0x1c, RZ ;  /* 0x0000001c065e7824 */ /* 0x000fe200078e02ff */
[----:B------:R-:W-:Y:S01]  /*1050*/  ISETP.GE.U32.AND P0, PT, R5, 0x7fffffc0, PT ;  /* 0x7fffffc00500780c */ /* 0x000fe20003f06070 */
[----:B------:R-:W-:Y:S01]  /*1060*/  VIADD R3, R14, 0xfffffffe ;  /* 0xfffffffe0e037836 */ /* 0x000fe20000000000 */
[----:B------:R-:W-:Y:S01]  /*1070*/  STL [R1+0x1b4], R123 ;  /* 0x0001b47b01007387 */ /* 0x000fe20000100800 */
[C---:B------:R-:W-:Y:S01]  /*1080*/  IMAD R117, R6.reuse, 0x9, RZ ;  /* 0x0000000906757824 */ /* 0x040fe200078e02ff */
[CC--:B-1----:R-:W-:Y:S01]  /*1090*/  LEA R108, P1, R6.reuse, R18.reuse, 0x3 ;  /* 0x00000012066c7211 */ /* 0x0c2fe200078218ff */
[----:B------:R-:W-:Y:S01]  /*10a0*/  IMAD R121, R6, 0x24, RZ ;  /* 0x0000002406797824 */ /* 0x000fe200078e02ff */
[----:B------:R1:W-:Y:S01]  /*10b0*/  STL [R1+0x184], R112 ;  /* 0x0001847001007387 */ /* 0x0003e20000100800 */
[----:B------:R-:W-:Y:S01]  /*10c0*/  VIADD R4, R14, 0xffffffdf ;  /* 0xffffffdf0e047836 */ /* 0x000fe20000000000 */
[----:B------:R-:W-:Y:S01]  /*10d0*/  ISETP.GE.U32.AND P5, PT, R3, 0x7fffffbf, PT ;  /* 0x7fffffbf0300780c */ /* 0x000fe20003fa6070 */
[C---:B------:R-:W-:Y:S01]  /*10e0*/  IMAD R116, R6.reuse, 0xa, RZ ;  /* 0x0000000a06747824 */ /* 0x040fe200078e02ff */
[----:B------:R-:W-:Y:S01]  /*10f0*/  STL [R1+0x180], R21 ;  /* 0x0001801501007387 */ /* 0x000fe20000100800 */
[----:B------:R-:W-:Y:S01]  /*1100*/  IMAD R20, R6, 0x28, RZ ;  /* 0x0000002806147824 */ /* 0x000fe200078e02ff */
[----:B------:R-:W-:Y:S01]  /*1110*/  ISETP.GE.U32.AND P2, PT, R4, 0x7fffffa0, PT ;  /* 0x7fffffa00400780c */ /* 0x000fe20003f46070 */
[C---:B------:R-:W-:Y:S01]  /*1120*/  IMAD R103, R6.reuse, 0xb, RZ ;  /* 0x0000000b06677824 */ /* 0x040fe200078e02ff */
[----:B------:R-:W-:Y:S01]  /*1130*/  STL [R1+0xc8], R102 ;  /* 0x0000c86601007387 */ /* 0x000fe20000100800 */
[----:B------:R-:W-:Y:S01]  /*1140*/  IMAD R97, R6, 0x2c, RZ ;  /* 0x0000002c06617824 */ /* 0x000fe200078e02ff */
[----:B------:R-:W-:Y:S01]  /*1150*/  LEA.HI.X.SX32 R109, R112, R19, 0x2, P1 ;  /* 0x00000013706d7211 */ /* 0x000fe200008f16ff */
[----:B------:R-:W-:Y:S01]  /*1160*/  VIADD R3, R14, 0xfffffffc ;  /* 0xfffffffc0e037836 */ /* 0x000fe20000000000 */
[----:B------:R-:W-:Y:S01]  /*1170*/  STL [R1+0x17c], R110 ;  /* 0x00017c6e01007387 */ /* 0x000fe20000100800 */
[C---:B------:R-:W-:Y:S01]  /*1180*/  IMAD R23, R6.reuse, 0xd, RZ ;  /* 0x0000000d06177824 */ /* 0x040fe200078e02ff */
[C---:B------:R-:W-:Y:S01]  /*1190*/  LEA R104, P1, R6.reuse, R18, 0x4 ;  /* 0x0000001206687211 */ /* 0x040fe200078220ff */
[C---:B------:R-:W-:Y:S01]  /*11a0*/  IMAD R96, R6.reuse, 0x30, RZ ;  /* 0x0000003006607824 */ /* 0x040fe200078e02ff */
[----:B------:R-:W-:Y:S01]  /*11b0*/  STL [R1+0x178], R122 ;  /* 0x0001787a01007387 */ /* 0x000fe20000100800 */
[C---:B------:R-:W-:Y:S01]  /*11c0*/  IMAD R4, R6.reuse, 0xe, RZ ;  /* 0x0000000e06047824 */ /* 0x040fe200078e02ff */
[----:B------:R-:W-:Y:S01]  /*11d0*/  ISETP.GE.U32.AND P3, PT, R3, 0x7fffffbd, PT ;  /* 0x7fffffbd0300780c */ /* 0x000fe20003f66070 */
[C---:B------:R-:W-:Y:S01]  /*11e0*/  IMAD R98, R6.reuse, 0x34, RZ ;  /* 0x0000003406627824 */ /* 0x040fe200078e02ff */
[----:B------:R-:W-:Y:S01]  /*11f0*/  STL [R1+0xc4], R88 ;  /* 0x0000c45801007387 */ /* 0x000fe20000100800 */
[----:B------:R-:W-:-:S02]  /*1200*/  IMAD.SHL.U32 R95, R6, 0x10, RZ ;  /* 0x00000010065f7824 */ /* 0x000fc400078e00ff */
[C---:B------:R-:W-:Y:S01]  /*1210*/  IMAD R91, R6.reuse, 0x38, RZ ;  /* 0x00000038065b7824 */ /* 0x040fe200078e02ff */
[----:B------:R-:W-:Y:S01]  /*1220*/  STL [R1+0x174], R119 ;  /* 0x0001747701007387 */ /* 0x000fe20000100800 */
[C---:B------:R-:W-:Y:S02]  /*1230*/  IMAD.SHL.U32 R3, R6.reuse, 0x4, RZ ;  /* 0x0000000406037824 */ /* 0x040fe400078e00ff */
[C---:B------:R-:W-:Y:S01]  /*1240*/  IMAD.SHL.U32 R5, R6.reuse, 0x20, RZ ;  /* 0x0000002006057824 */ /* 0x040fe200078e00ff */
[----:B------:R-:W-:Y:S01]  /*1250*/  STL [R1+0xc0], R90 ;  /* 0x0000c05a01007387 */ /* 0x000fe20000100800 */
[C---:B------:R-:W-:Y:S01]  /*1260*/  IMAD R89, R6.reuse, 0x11, RZ ;  /* 0x0000001106597824 */ /* 0x040fe200078e02ff */
[-C--:B------:R-:W-:Y:S01]  /*1270*/  LEA.HI.X.SX32 R105, R3, R19.reuse, 0x2, P1 ;  /* 0x0000001303697211 */ /* 0x080fe200008f16ff */
[C---:B------:R-:W-:Y:S01]  /*1280*/  IMAD R13, R6.reuse, 0x21, RZ ;  /* 0x00000021060d7824 */ /* 0x040fe200078e02ff */
[----:B------:R2:W-:Y:S01]  /*1290*/  STL [R1+0x170], R118 ;  /* 0x0001707601007387 */ /* 0x0005e20000100800 */
[----:B------:R-:W-:Y:S01]  /*12a0*/  IMAD R10, R6, 0x22, RZ ;  /* 0x00000022060a7824 */ /* 0x000fe200078e02ff */
[-C--:B-1----:R-:W-:Y:S01]  /*12b0*/  IADD3 R112, P1, R90, R18.reuse, RZ ;  /* 0x000000125a707210 */ /* 0x082fe20007f3e0ff */
[C---:B------:R-:W-:Y:S01]  /*12c0*/  IMAD R0, R6.reuse, 0x23, RZ ;  /* 0x0000002306007824 */ /* 0x040fe200078e02ff */
[----:B------:R-:W-:Y:S01]  /*12d0*/  STL [R1+0xbc], R94 ;  /* 0x0000bc5e01007387 */ /* 0x000fe20000100800 */
[----:B------:R-:W-:Y:S01]  /*12e0*/  IMAD R101, R6, 0x25, RZ ;  /* 0x0000002506657824 */ /* 0x000fe200078e02ff */
[-C--:B------:R-:W-:Y:S01]  /*12f0*/  LEA.HI.X.SX32 R113, R122, R19.reuse, 0x2, P1 ;  /* 0x000000137a717211 */ /* 0x080fe200008f16ff */
[C---:B------:R-:W-:Y:S01]  /*1300*/  IMAD R100, R6.reuse, 0x26, RZ ;  /* 0x0000002606647824 */ /* 0x040fe200078e02ff */
[----:B------:R-:W-:Y:S01]  /*1310*/  STL [R1+0x16c], R117 ;  /* 0x00016c7501007387 */ /* 0x000fe20000100800 */
[C---:B------:R-:W-:Y:S01]  /*1320*/  IMAD R99, R6.reuse, 0x27, RZ ;  /* 0x0000002706637824 */ /* 0x040fe200078e02ff */
[CC--:B------:R-:W-:Y:S01]  /*1330*/  LEA R106, P1, R6.reuse, R18.reuse, 0x5 ;  /* 0x00000012066a7211 */ /* 0x0c0fe200078228ff */
[C---:B------:R-:W-:Y:S01]  /*1340*/  IMAD R16, R6.reuse, 0x29, RZ ;  /* 0x0000002906107824 */ /* 0x040fe200078e02ff */
[----:B------:R-:W-:Y:S01]  /*1350*/  STL [R1+0xb8], R121 ;  /* 0x0000b87901007387 */ /* 0x000fe20000100800 */
[----:B------:R-:W-:Y:S01]  /*1360*/  IMAD R22, R6, 0x2a, RZ ;  /* 0x0000002a06167824 */ /* 0x000fe200078e02ff */
[----:B------:R-:W-:Y:S01]  /*1370*/  LEA.HI.X.SX32 R107, R118, R19, 0x2, P1 ;  /* 0x00000013766b7211 */ /* 0x000fe200008f16ff */
[----:B------:R-:W-:Y:S01]  /*1380*/  IMAD R12, R6, 0x2b, RZ ;  /* 0x0000002b060c7824 */ /* 0x000fe200078e02ff */
[----:B------:R-:W-:Y:S01]  /*1390*/  STL [R1+0x168], R116 ;  /* 0x0001687401007387 */ /* 0x000fe20000100800 */
[----:B------:R-:W-:Y:S01]  /*13a0*/  IADD3 R124, P1, R20, R18, RZ ;  /* 0x00000012147c7210 */ /* 0x000fe20007f3e0ff */
[----:B------:R-:W-:-:S02]  /*13b0*/  IMAD R15, R6, 0x2d, RZ ;  /* 0x0000002d060f7824 */ /* 0x000fc400078e02ff */
[----:B------:R-:W-:Y:S01]  /*13c0*/  STL [R1+0xb4], R20 ;  /* 0x0000b41401007387 */ /* 0x000fe20000100800 */
[----:B------:R-:W-:Y:S01]  /*13d0*/  LEA.HI.X.SX32 R125, R116, R19, 0x2, P1 ;  /* 0x00000013747d7211 */ /* 0x000fe200008f16ff */
[----:B------:R-:W-:Y:S01]  /*13e0*/  IMAD R41, R6, 0x84, RZ ;  /* 0x0000008406297824 */ /* 0x000fe200078e02ff */
[----:B--2---:R-:W-:Y:S01]  /*13f0*/  IADD3 R118, P1, R96, R18, RZ ;  /* 0x0000001260767210 */ /* 0x004fe20007f3e0ff */
[----:B------:R-:W-:Y:S01]  /*1400*/  STL [R1+0x164], R103 ;  /* 0x0001646701007387 */ /* 0x000fe20000100800 */
[C---:B------:R-:W-:Y:S02]  /*1410*/  IMAD R39, R6.reuse, 0x88, RZ ;  /* 0x0000008806277824 */ /* 0x040fe400078e02ff */
[C---:B------:R-:W-:Y:S01]  /*1420*/  IMAD R47, R6.reuse, 0x8c, RZ ;  /* 0x0000008c062f7824 */ /* 0x040fe200078e02ff */
[----:B------:R-:W-:Y:S01]  /*1430*/  STL [R1+0xb0], R97 ;  /* 0x0000b06101007387 */ /* 0x000fe20000100800 */
[C---:B------:R-:W-:Y:S02]  /*1440*/  IMAD R37, R6.reuse, 0x90, RZ ;  /* 0x0000009006257824 */ /* 0x040fe400078e02ff */
[C---:B------:R-:W-:Y:S01]  /*1450*/  IMAD R35, R6.reuse, 0x94, RZ ;  /* 0x0000009406237824 */ /* 0x040fe200078e02ff */
[----:B------:R-:W-:Y:S01]  /*1460*/  STL [R1+0x160], R23 ;  /* 0x0001601701007387 */ /* 0x000fe20000100800 */
[----:B------:R-:W-:-:S02]  /*1470*/  IMAD R31, R6, 0x98, RZ ;  /* 0x00000098061f7824 */ /* 0x000fc400078e02ff */
[C---:B------:R-:W-:Y:S01]  /*1480*/  IMAD R33, R6.reuse, 0x9c, RZ ;  /* 0x0000009c06217824 */ /* 0x040fe200078e02ff */
        /* <DEDUP_REMOVED lines=10> */
[----:B------:R-:W-:Y:S02]  /*1530*/  IMAD R50, R6, 0x48, RZ ;  /* 0x0000004806327824 */ /* 0x000fe400078e02ff */
[C---:B------:R-:W-:Y:S01]  /*1540*/  VIADD R9, R14.reuse, 0xffffffde ;  /* 0xffffffde0e097836 */ /* 0x040fe20000000000 */
[----:B------:R-:W-:Y:S01]  /*1550*/  @!PT LDS RZ, [RZ] ;  /* 0x00000000fffff984 */ /* 0x000fe20000000800 */
[----:B------:R-:W-:Y:S01]  /*1560*/  @!PT LDS RZ, [RZ] ;  /* 0x00000000fffff984 */ /* 0x000fe20000000800 */
[----:B------:R-:W-:Y:S01]  /*1570*/  @!PT LDS RZ, [RZ] ;  /* 0x00000000fffff984 */ /* 0x000fe20000000800 */
[----:B------:R-:W-:Y:S01]  /*1580*/  LDGSTS.E [R120], desc[UR16][R18.64], !P0 ;  /* 0x0000000012787fae */ /* 0x000fe2000c121850 */
[----:B------:R-:W-:Y:S01]  /*1590*/  IADD3 R92, P0, R3, R18, RZ ;  /* 0x00000012035c7210 */ /* 0x000fe20007f1e0ff */
[----:B------:R-:W-:Y:S02]  /*15a0*/  VIADD R8, R14, 0xffffffdd ;  /* 0xffffffdd0e087836 */ /* 0x000fe40000000000 */
[----:B------:R-:W-:Y:S01]  /*15b0*/  STL [R1+0xa4], R91 ;  /* 0x0000a45b01007387 */ /* 0x000fe20000100800 */
[----:B------:R-:W-:-:S03]  /*15c0*/  LEA.HI.X.SX32 R93, R6, R19, 0x2, P0 ;  /* 0x00000013065d7211 */ /* 0x000fc600000f16ff */
[----:B------:R-:W-:Y:S04]  /*15d0*/  STL [R1+0x154], R5 ;  /* 0x0001540501007387 */ /* 0x000fe80000100800 */
        /* <DEDUP_REMOVED lines=8> */
[----:B------:R1:W-:Y:S04]  /*1660*/  STL.64 [R1+0x80], R92 ;  /* 0x0000805c01007387 */ /* 0x0003e80000100a00 */
[----:B------:R-:W-:Y:S01]  /*1670*/  STL [R1+0x134], R22 ;  /* 0x0001341601007387 */ /* 0x000fe20000100800 */
[----:B-1----:R-:W-:-:S04]  /*1680*/  IADD3 R92, P0, R102, R18, RZ ;  /* 0x00000012665c7210 */ /* 0x002fc80007f1e0ff */
[----:B------:R-:W-:Y:S01]  /*1690*/  LEA.HI.X.SX32 R93, R21, R19, 0x2, P0 ;  /* 0x00000013155d7211 */ /* 0x000fe200000f16ff */
[----:B------:R-:W-:Y:S01]  /*16a0*/  IMAD R21, R6, 0xa8, RZ ;  /* 0x000000a806157824 */ /* 0x000fe200078e02ff */
[----:B------:R-:W-:-:S03]  /*16b0*/  IADD3 R114, P0, R88, R18, RZ ;  /* 0x0000001258727210 */ /* 0x000fc60007f1e0ff */
[----:B------:R-:W-:Y:S01]  /*16c0*/  STL.64 [R1+0x218], R92 ;  /* 0x0002185c01007387 */ /* 0x000fe20000100a00 */
[-C--:B------:R-:W-:Y:S02]  /*16d0*/  LEA.HI.X.SX32 R115, R110, R19.reuse, 0x2, P0 ;  /* 0x000000136e737211 */ /* 0x080fe400000f16ff */
[-C--:B------:R-:W-:Y:S01]  /*16e0*/  IADD3 R110, P0, R94, R18.reuse, RZ ;  /* 0x000000125e6e7210 */ /* 0x080fe20007f1e0ff */
[----:B------:R-:W-:Y:S03]  /*16f0*/  STL.64 [R1+0x78], R108 ;  /* 0x0000786c01007387 */ /* 0x000fe60000100a00 */
[-C--:B------:R-:W-:Y:S01]  /*1700*/  LEA.HI.X.SX32 R111, R119, R19.reuse, 0x2, P0 ;  /* 0x00000013776f7211 */ /* 0x080fe200000f16ff */
[----:B------:R-:W-:Y:S01]  /*1710*/  STL [R1+0x1b8], R3 ;  /* 0x0001b80301007387 */ /* 0x000fe20000100800 */
[----:B------:R-:W-:Y:S02]  /*1720*/  LEA.HI.X.SX32 R119, R102, R19, 0x2, P1 ;  /* 0x0000001366777211 */ /* 0x000fe400008f16ff */
[-C--:B------:R-:W-:Y:S01]  /*1730*/  IADD3 R102, P1, R91, R18.reuse, RZ ;  /* 0x000000125b667210 */ /* 0x080fe20007f3e0ff */
[----:B------:R1:W-:Y:S04]  /*1740*/  STL.64 [R1+0x68], R104 ;  /* 0x0000686801007387 */ /* 0x0003e80000100a00 */
[----:B------:R-:W-:Y:S04]  /*1750*/  STL.64 [R1+0x60], R114 ;  /* 0x0000607201007387 */ /* 0x000fe80000100a00 */
[----:B------:R2:W-:Y:S01]  /*1760*/  STL [R1+0x130], R12 ;  /* 0x0001300c01007387 */ /* 0x0005e20000100800 */
[----:B-1----:R-:W-:-:S03]  /*1770*/  IADD3 R104, P0, R121, R18, RZ ;  /* 0x0000001279687210 */ /* 0x002fc60007f1e0ff */
[----:B------:R-:W-:Y:S01]  /*1780*/  STL.64 [R1+0x58], R112 ;  /* 0x0000587001007387 */ /* 0x000fe20000100a00 */
[----:B------:R-:W-:-:S03]  /*1790*/  LEA.HI.X.SX32 R105, R117, R19, 0x2, P0 ;  /* 0x0000001375697211 */ /* 0x000fc600000f16ff */
[----:B------:R-:W-:Y:S01]  /*17a0*/  STL.64 [R1+0x50], R110 ;  /* 0x0000506e01007387 */ /* 0x000fe20000100a00 */
[----:B------:R-:W-:-:S03]  /*17b0*/  IADD3 R122, P0, R97, R18, RZ ;  /* 0x00000012617a7210 */ /* 0x000fc60007f1e0ff */
[----:B------:R-:W-:Y:S01]  /*17c0*/  STL.64 [R1+0x48], R106 ;  /* 0x0000486a01007387 */ /* 0x000fe20000100a00 */
[-C--:B------:R-:W-:Y:S02]  /*17d0*/  LEA.HI.X.SX32 R123, R103, R19.reuse, 0x2, P0 ;  /* 0x00000013677b7211 */ /* 0x080fe400000f16ff */
[-C--:B------:R-:W-:Y:S01]  /*17e0*/  IADD3 R116, P0, R98, R18.reuse, RZ ;  /* 0x0000001262747210 */ /* 0x080fe20007f1e0ff */
[----:B------:R-:W-:Y:S01]  /*17f0*/  STL.64 [R1+0x40], R104 ;  /* 0x0000406801007387 */ /* 0x000fe20000100a00 */
[-C--:B------:R-:W-:Y:S01]  /*1800*/  LEA.HI.X.SX32 R103, R4, R19.reuse, 0x2, P1 ;  /* 0x0000001304677211 */ /* 0x080fe200008f16ff */
[C---:B------:R-:W-:Y:S01]  /*1810*/  IMAD R4, R6.reuse, 0x2f, RZ ;  /* 0x0000002f06047824 */ /* 0x040fe200078e02ff */
[-C--:B------:R-:W-:Y:S01]  /*1820*/  LEA.HI.X.SX32 R117, R23, R19.reuse, 0x2, P0 ;  /* 0x0000001317757211 */ /* 0x080fe200000f16ff */
[----:B------:R-:W-:Y:S01]  /*1830*/  STL.64 [R1+0x38], R124 ;  /* 0x0000387c01007387 */ /* 0x000fe20000100a00 */
[CC--:B------:R-:W-:Y:S01]  /*1840*/  LEA R42, P0, R6.reuse, R18.reuse, 0x7 ;  /* 0x00000012062a7211 */ /* 0x0c0fe200078038ff */
[C---:B------:R-:W-:Y:S01]  /*1850*/  IMAD R3, R6.reuse, 0xf, RZ ;  /* 0x0000000f06037824 */ /* 0x040fe200078e02ff */
[-C--:B------:R-:W-:Y:S01]  /*1860*/  IADD3 R40, P1, R41, R18.reuse, RZ ;  /* 0x0000001229287210 */ /* 0x080fe20007f3e0ff */
[----:B------:R-:W-:Y:S01]  /*1870*/  STL.64 [R1+0x30], R122 ;  /* 0x0000307a01007387 */ /* 0x000fe20000100a00 */
[-C--:B------:R-:W-:Y:S01]  /*1880*/  LEA.HI.X.SX32 R43, R5, R19.reuse, 0x2, P0 ;  /* 0x00000013052b7211 */ /* 0x080fe200000f16ff */
[C---:B------:R-:W-:Y:S01]  /*1890*/  IMAD R5, R6.reuse, 0x2e, RZ ;  /* 0x0000002e06057824 */ /* 0x040fe200078e02ff */
[-C--:B------:R-:W-:Y:S01]  /*18a0*/  IADD3 R38, P0, R39, R18.reuse, RZ ;  /* 0x0000001227267210 */ /* 0x080fe20007f1e0ff */
[----:B------:R-:W-:Y:S01]  /*18b0*/  STL [R1+0x12c], R15 ;  /* 0x00012c0f01007387 */ /* 0x000fe20000100800 */
[-C--:B------:R-:W-:Y:S01]  /*18c0*/  LEA.HI.X.SX32 R41, R13, R19.reuse, 0x2, P1 ;  /* 0x000000130d297211 */ /* 0x080fe200008f16ff */
[----:B------:R-:W-:Y:S01]  /*18d0*/  IMAD R13, R6, 0xb8, RZ ;  /* 0x000000b8060d7824 */ /* 0x000fe200078e02ff */
[-C--:B------:R-:W-:Y:S01]  /*18e0*/  LEA.HI.X.SX32 R39, R10, R19.reuse, 0x2, P0 ;  /* 0x000000130a277211 */ /* 0x080fe200000f16ff */
[----:B------:R-:W-:Y:S01]  /*18f0*/  STL.64 [R1+0x28], R118 ;  /* 0x0000287601007387 */ /* 0x000fe20000100a00 */
[-C--:B------:R-:W-:Y:S01]  /*1900*/  IADD3 R46, P1, R47, R18.reuse, RZ ;  /* 0x000000122f2e7210 */ /* 0x080fe20007f3e0ff */
[----:B------:R-:W-:Y:S01]  /*1910*/  IMAD R23, R6, 0xb4, RZ ;  /* 0x000000b406177824 */ /* 0x000fe200078e02ff */
[----:B------:R-:W-:Y:S01]  /*1920*/  IADD3 R36, P0, R37, R18, RZ ;  /* 0x0000001225247210 */ /* 0x000fe20007f1e0ff */
[----:B------:R-:W-:Y:S01]  /*1930*/  STL.64 [R1+0x20], R116 ;  /* 0x0000207401007387 */ /* 0x000fe20000100a00 */
[----:B------:R-:W-:-:S02]  /*1940*/  LEA.HI.X.SX32 R47, R0, R19, 0x2, P1 ;  /* 0x00000013002f7211 */ /* 0x000fc400008f16ff */
[-C--:B------:R-:W-:Y:S01]  /*1950*/  LEA.HI.X.SX32 R37, R121, R19.reuse, 0x2, P0 ;  /* 0x0000001379257211 */ /* 0x080fe200000f16ff */
[----:B------:R-:W-:Y:S01]  /*1960*/  STL.64 [R1+0x18], R102 ;  /* 0x0000186601007387 */ /* 0x000fe20000100a00 */
[-C--:B------:R-:W-:Y:S02]  /*1970*/  IADD3 R34, P1, R35, R18.reuse, RZ ;  /* 0x0000001223227210 */ /* 0x080fe40007f3e0ff */
[-C--:B------:R-:W-:Y:S01]  /*1980*/  IADD3 R30, P0, R31, R18.reuse, RZ ;  /* 0x000000121f1e7210 */ /* 0x080fe20007f1e0ff */
[----:B------:R-:W-:Y:S01]  /*1990*/  STL [R1+0x128], R5 ;  /* 0x0001280501007387 */ /* 0x000fe20000100800 */
[-C--:B------:R-:W-:Y:S02]  /*19a0*/  LEA.HI.X.SX32 R35, R101, R19.reuse, 0x2, P1 ;  /* 0x0000001365237211 */ /* 0x080fe400008f16ff */
[----:B------:R-:W-:Y:S01]  /*19b0*/  LEA.HI.X.SX32 R31, R100, R19, 0x2, P0 ;  /* 0x00000013641f7211 */ /* 0x000fe200000f16ff */
[----:B------:R-:W-:Y:S01]  /*19c0*/  STL [R1+0x124], R4 ;  /* 0x0001240401007387 */ /* 0x000fe20000100800 */
[----:B------:R-:W-:-:S02]  /*19d0*/  IADD3 R32, P1, R33, R18, RZ ;  /* 0x0000001221207210 */ /* 0x000fc40007f3e0ff */
[-C--:B------:R-:W-:Y:S01]  /*19e0*/  IADD3 R28, P0, R29, R18.reuse, RZ ;  /* 0x000000121d1c7210 */ /* 0x080fe20007f1e0ff */
[----:B------:R-:W3:Y:S01]  /*19f0*/  LDL.64 R92, [R1+0x80] ;  /* 0x00008000015c7983 */ /* 0x000ee20000100a00 */
[-C--:B------:R-:W-:Y:S02]  /*1a00*/  LEA.HI.X.SX32 R33, R99, R19.reuse, 0x2, P1 ;  /* 0x0000001363217211 */ /* 0x080fe400008f16ff */
[-C--:B------:R-:W-:Y:S02]  /*1a10*/  LEA.HI.X.SX32 R29, R20, R19.reuse, 0x2, P0 ;  /* 0x00000013141d7211 */ /* 0x080fe400000f16ff */
[-C--:B------:R-:W-:Y:S02]  /*1a20*/  IADD3 R10, P1, R11, R18.reuse, RZ ;  /* 0x000000120b0a7210 */ /* 0x080fe40007f3e0ff */
[----:B------:R-:W-:Y:S02]  /*1a30*/  IADD3 R20, P0, R21, R18, RZ ;  /* 0x0000001215147210 */ /* 0x000fe40007f1e0ff */
[----:B------:R-:W-:-:S02]  /*1a40*/  LEA.HI.X.SX32 R11, R16, R19, 0x2, P1 ;  /* 0x00000013100b7211 */ /* 0x000fc400008f16ff */
[-C--:B------:R-:W-:Y:S02]  /*1a50*/  LEA.HI.X.SX32 R21, R22, R19.reuse, 0x2, P0 ;  /* 0x0000001316157211 */ /* 0x080fe400000f16ff */
[-C--:B------:R-:W-:Y:S02]  /*1a60*/  IADD3 R16, P1, R17, R18.reuse, RZ ;  /* 0x0000001211107210 */ /* 0x080fe40007f3e0ff */
[-C--:B------:R-:W-:Y:S01]  /*1a70*/  IADD3 R24, P0, R25, R18.reuse, RZ ;  /* 0x0000001219187210 */ /* 0x080fe20007f1e0ff */
[----:B------:R-:W-:Y:S01]  /*1a80*/  IMAD R0, R6, 0x3c, RZ ;  /* 0x0000003c06007824 */ /* 0x000fe200078e02ff */
[-C--:B------:R-:W-:Y:S02]  /*1a90*/  LEA.HI.X.SX32 R17, R12, R19.reuse, 0x2, P1 ;  /* 0x000000130c117211 */ /* 0x080fe400008f16ff */
[----:B------:R-:W-:Y:S02]  /*1aa0*/  LEA.HI.X.SX32 R25, R97, R19, 0x2, P0 ;  /* 0x0000001361197211 */ /* 0x000fe400000f16ff */
[----:B--2---:R-:W-:-:S04]  /*1ab0*/  IADD3 R12, P0, R13, R18, RZ ;  /* 0x000000120d0c7210 */ /* 0x004fc80007f1e0ff */
[-C--:B------:R-:W-:Y:S02]  /*1ac0*/  LEA.HI.X.SX32 R13, R5, R19.reuse, 0x2, P0 ;  /* 0x00000013050d7211 */ /* 0x080fe400000f16ff */
[----:B------:R-:W-:Y:S01]  /*1ad0*/  IADD3 R100, P0, R0, R18, RZ ;  /* 0x0000001200647210 */ /* 0x000fe20007f1e0ff */
[----:B------:R-:W-:Y:S03]  /*1ae0*/  STL [R1+0xa0], R0 ;  /* 0x0000a00001007387 */ /* 0x000fe60000100800 */
[----:B------:R-:W-:Y:S01]  /*1af0*/  LEA.HI.X.SX32 R101, R3, R19, 0x2, P0 ;  /* 0x0000001303657211 */ /* 0x000fe200000f16ff */
[----:B------:R1:W-:Y:S04]  /*1b00*/  STL [R1+0x158], R3 ;  /* 0x0001580301007387 */ /* 0x0003e80000100800 */
[----:B------:R-:W-:Y:S01]  /*1b10*/  STL.64 [R1+0x10], R100 ;  /* 0x0000106401007387 */ /* 0x000fe20000100a00 */
[----:B-1----:R-:W-:-:S05]  /*1b20*/  IMAD R3, R6, 0x12, RZ ;  /* 0x0000001206037824 */ /* 0x002fca00078e02ff */
[----:B------:R-:W-:Y:S04]  /*1b30*/  STL [R1+0x90], R3 ;  /* 0x0000900301007387 */ /* 0x000fe80000100800 */
[----:B---3--:R-:W-:Y:S04]  /*1b40*/  LDGSTS.E [R120+0x4], desc[UR16][R92.64], !P5 ;  /* 0x000040005c787fae */ /* 0x008fe8000e921850 */
[----:B------:R-:W-:Y:S04]  /*1b50*/  LDGSTS.E [R120+0x8], desc[UR16][R108.64], !P4 ;  /* 0x000080006c787fae */ /* 0x000fe8000e121850 */
[----:B------:R-:W2:Y:S04]  /*1b60*/  LDL.LU.64 R92, [R1+0x218] ;  /* 0x00021800015c7983 */ /* 0x000ea80000300a00 */
[----:B------:R-:W3:Y:S01]  /*1b70*/  LDL.LU.64 R108, [R1+0x210] ;  /* 0x00021000016c7983 */ /* 0x000ee20000300a00 */
[----:B------:R-:W-:-:S04]  /*1b80*/  IADD3 R22, P1, R23, R18, RZ ;  /* 0x0000001217167210 */ /* 0x000fc80007f3e0ff */
[-C--:B------:R-:W-:Y:S02]  /*1b90*/  LEA.HI.X.SX32 R23, R15, R19.reuse, 0x2, P1 ;  /* 0x000000130f177211 */ /* 0x080fe400008f16ff */
[----:B------:R-:W-:Y:S02]  /*1ba0*/  IADD3 R26, P1, R26, R18, RZ ;  /* 0x000000121a1a7210 */ /* 0x000fe40007f3e0ff */
[-C--:B------:R-:W-:Y:S02]  /*1bb0*/  IADD3 R48, P0, R48, R44.reuse, RZ ;  /* 0x0000002c30307210 */ /* 0x080fe40007f1e0ff */
[----:B------:R-:W-:Y:S02]  /*1bc0*/  LEA.HI.X.SX32 R27, R4, R19, 0x2, P1 ;  /* 0x00000013041b7211 */ /* 0x000fe400008f16ff */
[----:B------:R-:W-:Y:S02]  /*1bd0*/  LEA R4, P1, R6, R44, 0x6 ;  /* 0x0000002c06047211 */ /* 0x000fe400078230ff */
[----:B------:R-:W-:-:S02]  /*1be0*/  LEA.HI.X.SX32 R49, R89, R45, 0x2, P0 ;  /* 0x0000002d59317211 */ /* 0x000fc400000f16ff */
[-C--:B------:R-:W-:Y:S02]  /*1bf0*/  LEA.HI.X.SX32 R5, R95, R45.reuse, 0x2, P1 ;  /* 0x0000002d5f057211 */ /* 0x080fe400008f16ff */
[----:B------:R-:W-:Y:S02]  /*1c00*/  IADD3 R50, P1, R50, R44, RZ ;  /* 0x0000002c32327210 */ /* 0x000fe40007f3e0ff */
[----:B------:R-:W-:Y:S01]  /*1c10*/  ISETP.GE.U32.AND P0, PT, R9, 0x7fffff9f, PT ;  /* 0x7fffff9f0900780c */ /* 0x000fe20003f06070 */
[----:B------:R-:W-:Y:S01]  /*1c20*/  VIADD R9, R14, 0xffffffdc ;  /* 0xffffffdc0e097836 */ /* 0x000fe20000000000 */
[----:B--2---:R-:W-:Y:S04]  /*1c30*/  LDGSTS.E [R120+0xc], desc[UR16][R92.64], !P3 ;  /* 0x0000c0005c787fae */ /* 0x004fe8000d921850 */
[----:B------:R1:W-:Y:S01]  /*1c40*/  STL.64 [R1+0x1e0], R92 ;  /* 0x0001e05c01007387 */ /* 0x0003e20000100a00 */
[----:B------:R-:W-:-:S02]  /*1c50*/  LEA.HI.X.SX32 R51, R3, R45, 0x2, P1 ;  /* 0x0000002d03337211 */ /* 0x000fc400008f16ff */
[----:B------:R-:W-:Y:S01]  /*1c60*/  ISETP.GE.U32.AND P5, PT, R9, 0x7fffff9d, PT ;  /* 0x7fffff9d0900780c */ /* 0x000fe20003fa6070 */
[----:B------:R-:W-:Y:S04]  /*1c70*/  LDGSTS.E [R120+0x10000], desc[UR16][R42.64], !P2 ;  /* 0x100000002a787fae */ /* 0x000fe8000d121850 */
[----:B-1----:R-:W2:Y:S01]  /*1c80*/  LDL.64 R92, [R1+0x68] ;  /* 0x00006800015c7983 */ /* 0x002ea20000100a00 */
[----:B------:R-:W-:Y:S01]  /*1c90*/  ISETP.GE.U32.AND P1, PT, R8, 0x7fffff9e, PT ;  /* 0x7fffff9e0800780c */ /* 0x000fe20003f26070 */
[C---:B------:R-:W-:Y:S02]  /*1ca0*/  VIADD R8, R14.reuse, 0xfffffffb ;  /* 0xfffffffb0e087836 */ /* 0x040fe40000000000 */
[----:B------:R-:W-:Y:S01]  /*1cb0*/  VIADD R9, R14, 0xfffffffa ;  /* 0xfffffffa0e097836 */ /* 0x000fe20000000000 */
[----:B------:R-:W-:Y:S02]  /*1cc0*/  LDGSTS.E [R120+0x10004], desc[UR16][R40.64], !P0 ;  /* 0x1000400028787fae */ /* 0x000fe4000c121850 */
[----:B------:R-:W-:Y:S01]  /*1cd0*/  ISETP.GE.U32.AND P4, PT, R8, 0x7fffffbc, PT ;  /* 0x7fffffbc0800780c */ /* 0x000fe20003f86070 */
[C---:B------:R-:W-:Y:S01]  /*1ce0*/  VIADD R8, R14.reuse, 0xfffffff9 ;  /* 0xfffffff90e087836 */ /* 0x040fe20000000000 */
[----:B------:R-:W-:Y:S01]  /*1cf0*/  ISETP.GE.U32.AND P3, PT, R9, 0x7fffffbb, PT ;  /* 0x7fffffbb0900780c */ /* 0x000fe20003f66070 */
[----:B------:R-:W-:Y:S01]  /*1d00*/  VIADD R9, R14, 0xfffffff8 ;  /* 0xfffffff80e097836 */ /* 0x000fe20000000000 */
[----:B------:R-:W-:-:S02]  /*1d10*/  LOP3.LUT R3, R2, 0x10, RZ, 0x3c, !PT ;  /* 0x0000001002037812 */ /* 0x000fc400078e3cff */
[----:B------:R-:W-:Y:S01]  /*1d20*/  ISETP.GE.U32.AND P2, PT, R8, 0x7fffffba, PT ;  /* 0x7fffffba0800780c */ /* 0x000fe20003f46070 */
[C---:B------:R-:W-:Y:S01]  /*1d30*/  VIADD R8, R14.reuse, 0xffffffdb ;  /* 0xffffffdb0e087836 */ /* 0x040fe20000000000 */
[----:B------:R-:W-:Y:S01]  /*1d40*/  ISETP.GE.U32.AND P0, PT, R9, 0x7fffffb9, PT ;  /* 0x7fffffb90900780c */ /* 0x000fe20003f06070 */
[----:B------:R-:W-:Y:S01]  /*1d50*/  VIADD R9, R14, 0xffffffda ;  /* 0xffffffda0e097836 */ /* 0x000fe20000000000 */
[----:B------:R-:W-:Y:S02]  /*1d60*/  LDGSTS.E [R120+0x10008], desc[UR16][R38.64], !P1 ;  /* 0x1000800026787fae */ /* 0x000fe4000c921850 */
[----:B------:R-:W-:Y:S01]  /*1d70*/  ISETP.GE.U32.AND P1, PT, R8, 0x7fffff9c, PT ;  /* 0x7fffff9c0800780c */ /* 0x000fe20003f26070 */
[----:B------:R-:W-:Y:S01]  /*1d80*/  VIADD R8, R3, UR8 ;  /* 0x0000000803087c36 */ /* 0x000fe20008000000 */
[----:B------:R-:W-:Y:S01]  /*1d90*/  LDGSTS.E [R120+0x1000c], desc[UR16][R46.64], !P5 ;  /* 0x1000c0002e787fae */ /* 0x000fe2000e921850 */
[----:B------:R-:W-:Y:S01]  /*1da0*/  ISETP.GE.U32.AND P5, PT, R9, 0x7fffff9b, PT ;  /* 0x7fffff9b0900780c */ /* 0x000fe20003fa6070 */
[----:B------:R-:W-:-:S02]  /*1db0*/  VIADD R9, R14, 0xffffffd8 ;  /* 0xffffffd80e097836 */ /* 0x000fc40000000000 */
[----:B------:R-:W-:Y:S01]  /*1dc0*/  VIADD R15, R14, 0xffffffd9 ;  /* 0xffffffd90e0f7836 */ /* 0x000fe20000000000 */
[----:B------:R-:W-:Y:S01]  /*1dd0*/  LOP3.LUT R3, R2, 0x20, RZ, 0x3c, !PT ;  /* 0x0000002002037812 */ /* 0x000fe200078e3cff */
[C---:B------:R-:W-:Y:S02]  /*1de0*/  VIADD R52, R14.reuse, 0xffffffd5 ;  /* 0xffffffd50e347836 */ /* 0x040fe40000000000 */
[----:B------:R-:W-:Y:S02]  /*1df0*/  VIADD R53, R14, 0xffffffce ;  /* 0xffffffce0e357836 */ /* 0x000fe40000000000 */
[C---:B------:R-:W-:Y:S02]  /*1e00*/  IMAD R56, R6.reuse, 0x64, RZ ;  /* 0x0000006406387824 */ /* 0x040fe400078e02ff */
[C---:B------:R-:W-:Y:S02]  /*1e10*/  IMAD R54, R6.reuse, 0x60, RZ ;  /* 0x0000006006367824 */ /* 0x040fe400078e02ff */
[----:B------:R-:W-:-:S02]  /*1e20*/  IMAD R60, R6, 0x6c, RZ ;  /* 0x0000006c063c7824 */ /* 0x000fc400078e02ff */
[C---:B------:R-:W-:Y:S02]  /*1e30*/  IMAD R58, R6.reuse, 0x68, RZ ;  /* 0x00000068063a7824 */ /* 0x040fe400078e02ff */
[C---:B------:R-:W-:Y:S02]  /*1e40*/  IMAD R64, R6.reuse, 0x74, RZ ;  /* 0x0000007406407824 */ /* 0x040fe400078e02ff */
[C---:B------:R-:W-:Y:S02]  /*1e50*/  IMAD R62, R6.reuse, 0x70, RZ ;  /* 0x00000070063e7824 */ /* 0x040fe400078e02ff */
        /* <DEDUP_REMOVED lines=14> */
[----:B------:R-:W-:Y:S01]  /*1f40*/  IMAD R95, R6, 0x39, RZ ;  /* 0x00000039065f7824 */ /* 0x000fe200078e02ff */
[----:B--2---:R-:W-:Y:S01]  /*1f50*/  LDGSTS.E [R8], desc[UR16][R92.64], !P4 ;  /* 0x000000005c087fae */ /* 0x004fe2000e121850 */
[----:B------:R-:W-:-:S03]  /*1f60*/  ISETP.GE.U32.AND P4, PT, R15, 0x7fffff9a, PT ;  /* 0x7fffff9a0f00780c */ /* 0x000fc60003f86070 */
[----:B------:R-:W-:Y:S01]  /*1f70*/  LDGSTS.E [R8+0x4], desc[UR16][R114.64], !P3 ;  /* 0x0000400072087fae */ /* 0x000fe2000d921850 */
[----:B------:R-:W-:Y:S01]  /*1f80*/  ISETP.GE.U32.AND P3, PT, R9, 0x7fffff99, PT ;  /* 0x7fffff990900780c */ /* 0x000fe20003f66070 */
[C---:B------:R-:W-:Y:S02]  /*1f90*/  VIADD R9, R14.reuse, 0xfffffff6 ;  /* 0xfffffff60e097836 */ /* 0x040fe40000000000 */
[C---:B------:R-:W-:Y:S01]  /*1fa0*/  VIADD R15, R14.reuse, 0xfffffff7 ;  /* 0xfffffff70e0f7836 */ /* 0x040fe20000000000 */
[----:B------:R-:W-:Y:S04]  /*1fb0*/  LDGSTS.E [R8+0x8], desc[UR16][R112.64], !P2 ;  /* 0x0000800070087fae */ /* 0x000fe8000d121850 */
[----:B------:R-:W-:Y:S01]  /*1fc0*/  LDGSTS.E [R8+0xc], desc[UR16][R110.64], !P0 ;  /* 0x0000c0006e087fae */ /* 0x000fe2000c121850 */
[----:B------:R-:W-:Y:S01]  /*1fd0*/  ISETP.GE.U32.AND P0, PT, R9, 0x7fffffb7, PT ;  /* 0x7fffffb70900780c */ /* 0x000fe20003f06070 */
[C---:B------:R-:W-:Y:S01]  /*1fe0*/  VIADD R9, R14.reuse, 0xfffffff4 ;  /* 0xfffffff40e097836 */ /* 0x040fe20000000000 */
[----:B------:R-:W-:Y:S01]  /*1ff0*/  ISETP.GE.U32.AND P2, PT, R15, 0x7fffffb8, PT ;  /* 0x7fffffb80f00780c */ /* 0x000fe20003f46070 */
[C---:B------:R-:W-:Y:S01]  /*2000*/  VIADD R15, R14.reuse, 0xfffffff5 ;  /* 0xfffffff50e0f7836 */ /* 0x040fe20000000000 */
[----:B------:R-:W-:Y:S04]  /*2010*/  LDGSTS.E [R8+0x10000], desc[UR16][R36.64], !P1 ;  /* 0x1000000024087fae */ /* 0x000fe8000c921850 */
[----:B------:R-:W-:Y:S01]  /*2020*/  LDGSTS.E [R8+0x10004], desc[UR16][R34.64], !P5 ;  /* 0x1000400022087fae */ /* 0x000fe2000e921850 */
[----:B------:R-:W-:Y:S01]  /*2030*/  ISETP.GE.U32.AND P5, PT, R9, 0x7fffffb5, PT ;  /* 0x7fffffb50900780c */ /* 0x000fe20003fa6070 */
[C---:B------:R-:W-:Y:S01]  /*2040*/  VIADD R9, R14.reuse, 0xffffffd7 ;  /* 0xffffffd70e097836 */ /* 0x040fe20000000000 */
[----:B------:R-:W-:Y:S01]  /*2050*/  ISETP.GE.U32.AND P1, PT, R15, 0x7fffffb6, PT ;  /* 0x7fffffb60f00780c */ /* 0x000fe20003f26070 */
[C---:B------:R-:W-:Y:S01]  /*2060*/  VIADD R15, R14.reuse, 0xffffffd6 ;  /* 0xffffffd60e0f7836 */ /* 0x040fe20000000000 */
[----:B------:R-:W-:Y:S02]  /*2070*/  LDGSTS.E [R8+0x10008], desc[UR16][R30.64], !P4 ;  /* 0x100080001e087fae */ /* 0x000fe4000e121850 */
[----:B------:R-:W-:Y:S01]  /*2080*/  ISETP.GE.U32.AND P4, PT, R9, 0x7fffff98, PT ;  /* 0x7fffff980900780c */ /* 0x000fe20003f86070 */
[----:B------:R-:W-:Y:S01]  /*2090*/  VIADD R9, R3, UR8 ;  /* 0x0000000803097c36 */ /* 0x000fe20008000000 */
[----:B------:R-:W-:Y:S01]  /*20a0*/  LDGSTS.E [R8+0x1000c], desc[UR16][R32.64], !P3 ;  /* 0x1000c00020087fae */ /* 0x000fe2000d921850 */
[----:B------:R-:W-:Y:S01]  /*20b0*/  ISETP.GE.U32.AND P3, PT, R15, 0x7fffff97, PT ;  /* 0x7fffff970f00780c */ /* 0x000fe20003f66070 */
[----:B------:R-:W-:-:S02]  /*20c0*/  VIADD R15, R14, 0xffffffd4 ;  /* 0xffffffd40e0f7836 */ /* 0x000fc40000000000 */
[----:B------:R-:W-:Y:S04]  /*20d0*/  LDGSTS.E [R9], desc[UR16][R106.64], !P2 ;  /* 0x000000006a097fae */ /* 0x000fe8000d121850 */
[----:B------:R-:W-:Y:S01]  /*20e0*/  LDGSTS.E [R9+0x4], desc[UR16][R104.64], !P0 ;  /* 0x0000400068097fae */ /* 0x000fe2000c121850 */
[----:B------:R-:W-:Y:S01]  /*20f0*/  ISETP.GE.U32.AND P0, PT, R15, 0x7fffff95, PT ;  /* 0x7fffff950f00780c */ /* 0x000fe20003f06070 */
[----:B------:R-:W-:Y:S01]  /*2100*/  VIADD R15, R14, 0xfffffff2 ;  /* 0xfffffff20e0f7836 */ /* 0x000fe20000000000 */
[----:B------:R-:W-:Y:S01]  /*2110*/  ISETP.GE.U32.AND P2, PT, R52, 0x7fffff96, PT ;  /* 0x7fffff963400780c */ /* 0x000fe20003f46070 */
[----:B------:R-:W-:Y:S04]  /*2120*/  LDGSTS.E [R9+0x8], desc[UR16][R124.64], !P1 ;  /* 0x000080007c097fae */ /* 0x000fe8000c921850 */
[----:B------:R-:W-:Y:S01]  /*2130*/  LDGSTS.E [R9+0xc], desc[UR16][R122.64], !P5 ;  /* 0x0000c0007a097fae */ /* 0x000fe2000e921850 */
[----:B------:R-:W-:Y:S01]  /*2140*/  ISETP.GE.U32.AND P5, PT, R15, 0x7fffffb3, PT ;  /* 0x7fffffb30f00780c */ /* 0x000fe20003fa6070 */
[----:B------:R-:W-:-:S02]  /*2150*/  VIADD R15, R14, 0xfffffff0 ;  /* 0xfffffff00e0f7836 */ /* 0x000fc40000000000 */
[C---:B------:R-:W-:Y:S01]  /*2160*/  VIADD R52, R14.reuse, 0xfffffff3 ;  /* 0xfffffff30e347836 */ /* 0x040fe20000000000 */
[----:B------:R-:W-:Y:S04]  /*2170*/  LDGSTS.E [R9+0x10000], desc[UR16][R28.64], !P4 ;  /* 0x100000001c097fae */ /* 0x000fe8000e121850 */
[----:B------:R-:W-:Y:S01]  /*2180*/  LDGSTS.E [R9+0x10004], desc[UR16][R10.64], !P3 ;  /* 0x100040000a097fae */ /* 0x000fe2000d921850 */
[----:B------:R-:W-:Y:S01]  /*2190*/  ISETP.GE.U32.AND P3, PT, R15, 0x7fffffb1, PT ;  /* 0x7fffffb10f00780c */ /* 0x000fe20003f66070 */
[----:B------:R-:W-:Y:S01]  /*21a0*/  VIADD R15, R14, 0xffffffd3 ;  /* 0xffffffd30e0f7836 */ /* 0x000fe20000000000 */
[----:B------:R-:W-:Y:S01]  /*21b0*/  ISETP.GE.U32.AND P1, PT, R52, 0x7fffffb4, PT ;  /* 0x7fffffb43400780c */ /* 0x000fe20003f26070 */
[----:B------:R-:W-:Y:S01]  /*21c0*/  VIADD R52, R14, 0xfffffff1 ;  /* 0xfffffff10e347836 */ /* 0x000fe20000000000 */
[----:B------:R-:W-:Y:S01]  /*21d0*/  LDGSTS.E [R9+0x10008], desc[UR16][R20.64], !P2 ;  /* 0x1000800014097fae */ /* 0x000fe2000d121850 */
[----:B------:R-:W-:-:S02]  /*21e0*/  LOP3.LUT R3, R2, 0x30, RZ, 0x3c, !PT ;  /* 0x0000003002037812 */ /* 0x000fc400078e3cff */
[----:B------:R-:W-:Y:S01]  /*21f0*/  ISETP.GE.U32.AND P2, PT, R15, 0x7fffff94, PT ;  /* 0x7fffff940f00780c */ /* 0x000fe20003f46070 */
[----:B------:R-:W-:Y:S01]  /*2200*/  VIADD R15, R14, 0xffffffd2 ;  /* 0xffffffd20e0f7836 */ /* 0x000fe20000000000 */
[----:B------:R-:W-:Y:S01]  /*2210*/  ISETP.GE.U32.AND P4, PT, R52, 0x7fffffb2, PT ;  /* 0x7fffffb23400780c */ /* 0x000fe20003f86070 */
[----:B------:R-:W-:Y:S01]  /*2220*/  VIADD R121, R3, UR8 ;  /* 0x0000000803797c36 */ /* 0x000fe20008000000 */
[----:B------:R-:W-:Y:S02]  /*2230*/  LDGSTS.E [R9+0x1000c], desc[UR16][R16.64], !P0 ;  /* 0x1000c00010097fae */ /* 0x000fe4000c121850 */
[----:B------:R-:W-:Y:S01]  /*2240*/  ISETP.GE.U32.AND P0, PT, R15, 0x7fffff93, PT ;  /* 0x7fffff930f00780c */ /* 0x000fe20003f06070 */
[C---:B------:R-:W-:Y:S01]  /*2250*/  VIADD R15, R14.reuse, 0xffffffd0 ;  /* 0xffffffd00e0f7836 */ /* 0x040fe20000000000 */
[----:B------:R-:W-:Y:S01]  /*2260*/  LDGSTS.E [R121], desc[UR16][R118.64], !P1 ;  /* 0x0000000076797fae */ /* 0x000fe2000c921850 */
[----:B------:R-:W-:-:S03]  /*2270*/  VIADD R52, R14, 0xffffffd1 ;  /* 0xffffffd10e347836 */ /* 0x000fc60000000000 */
[----:B------:R-:W-:Y:S01]  /*2280*/  LDGSTS.E [R121+0x4], desc[UR16][R116.64], !P5 ;  /* 0x0000400074797fae */ /* 0x000fe2000e921850 */
[----:B------:R-:W-:Y:S01]  /*2290*/  ISETP.GE.U32.AND P5, PT, R15, 0x7fffff91, PT ;  /* 0x7fffff910f00780c */ /* 0x000fe20003fa6070 */
[----:B------:R-:W-:Y:S01]  /*22a0*/  VIADD R15, R14, 0xffffffee ;  /* 0xffffffee0e0f7836 */ /* 0x000fe20000000000 */
[----:B------:R-:W-:Y:S01]  /*22b0*/  ISETP.GE.U32.AND P1, PT, R52, 0x7fffff92, PT ;  /* 0x7fffff923400780c */ /* 0x000fe20003f26070 */
[----:B------:R-:W-:Y:S01]  /*22c0*/  LDGSTS.E [R121+0x8], desc[UR16][R102.64], !P4 ;  /* 0x0000800066797fae */ /* 0x000fe2000e121850 */
        /* <DEDUP_REMOVED lines=10> */
[----:B------:R-:W-:Y:S01]  /*2370*/  LOP3.LUT R3, R2, 0x40, RZ, 0x3c, !PT ;  /* 0x0000004002037812 */ /* 0x000fe200078e3cff */
[----:B------:R-:W-:Y:S01]  /*2380*/  LDGSTS.E [R121+0x10008], desc[UR16][R12.64], !P1 ;  /* 0x100080000c797fae */ /* 0x000fe2000c921850 */
[----:B------:R-:W-:Y:S02]  /*2390*/  ISETP.GE.U32.AND P2, PT, R52, 0x7fffffae, PT ;  /* 0x7fffffae3400780c */ /* 0x000fe40003f46070 */
[----:B------:R-:W-:Y:S01]  /*23a0*/  ISETP.GE.U32.AND P1, PT, R15, 0x7fffff90, PT ;  /* 0x7fffff900f00780c */ /* 0x000fe20003f26070 */
[----:B------:R-:W-:Y:S01]  /*23b0*/  VIADD R15, R3, UR8 ;  /* 0x00000008030f7c36 */ /* 0x000fe20008000000 */
[----:B------:R-:W2:Y:S04]  /*23c0*/  LDL.LU R115, [R1+0x208] ;  /* 0x0002080001737983 */ /* 0x000ea80000300800 */
[----:B------:R-:W-:Y:S04]  /*23d0*/  LDGSTS.E [R121+0x1000c], desc[UR16][R26.64], !P5 ;  /* 0x1000c0001a797fae */ /* 0x000fe8000e921850 */
[----:B------:R-:W4:Y:S04]  /*23e0*/  LDL.LU R113, [R1+0x204] ;  /* 0x0002040001717983 */ /* 0x000f280000300800 */
[----:B------:R1:W-:Y:S04]  /*23f0*/  LDGSTS.E [R15], desc[UR16][R4.64], !P4 ;  /* 0x00000000040f7fae */ /* 0x0003e8000e121850 */
[----:B------:R-:W4:Y:S01]  /*2400*/  LDL.LU R111, [R1+0x200] ;  /* 0x00020000016f7983 */ /* 0x000f220000300800 */
[----:B------:R-:W-:-:S03]  /*2410*/  VIADD R52, R14, 0xffffffcd ;  /* 0xffffffcd0e347836 */ /* 0x000fc60000000000 */
[----:B------:R-:W2:Y:S01]  /*2420*/  LDL.LU.64 R106, [R1+0x1f8] ;  /* 0x0001f800016a7983 */ /* 0x000ea20000300a00 */
[----:B-1----:R-:W-:-:S03]  /*2430*/  IMAD R4, R6, 0x4c, RZ ;  /* 0x0000004c06047824 */ /* 0x002fc600078e02ff */
[----:B------:R-:W4:Y:S01]  /*2440*/  LDL.LU.64 R104, [R1+0x1f0] ;  /* 0x0001f00001687983 */ /* 0x000f220000300a00 */
[----:B------:R-:W-:-:S03]  /*2450*/  IMAD R119, R6, 0x13, RZ ;  /* 0x0000001306777824 */ /* 0x000fc600078e02ff */
[----:B------:R-:W-:Y:S04]  /*2460*/  STL.64 [R1+0x1c0], R10 ;  /* 0x0001c00a01007387 */ /* 0x000fe80000100a00 */
[----:B------:R1:W-:Y:S04]  /*2470*/  LDGSTS.E [R15+0x4], desc[UR16][R48.64], !P3 ;  /* 0x00004000300f7fae */ /* 0x0003e8000d921850 */
[----:B------:R3:W-:Y:S04]  /*2480*/  STL.64 [R1+0x1c8], R20 ;  /* 0x0001c81401007387 */ /* 0x0007e80000100a00 */
[----:B------:R3:W-:Y:S01]  /*2490*/  LDGSTS.E [R15+0x8], desc[UR16][R50.64], !P2 ;  /* 0x00008000320f7fae */ /* 0x0007e2000d121850 */
[----:B-1----:R-:W-:Y:S01]  /*24a0*/  IMAD R48, R6, 0x54, RZ ;  /* 0x0000005406307824 */ /* 0x002fe200078e02ff */
[-C--:B---3--:R-:W-:Y:S01]  /*24b0*/  IADD3 R20, P2, R4, R18.reuse, RZ ;  /* 0x0000001204147210 */ /* 0x088fe20007f5e0ff */
[----:B------:R-:W-:Y:S01]  /*24c0*/  IMAD R5, R6, 0x50, RZ ;  /* 0x0000005006057824 */ /* 0x000fe200078e02ff */
[----:B------:R-:W-:Y:S01]  /*24d0*/  ISETP.GE.U32.AND P4, PT, R52, 0x7fffff8e, PT ;  /* 0x7fffff8e3400780c */ /* 0x000fe20003f86070 */
[C---:B------:R-:W-:Y:S01]  /*24e0*/  IMAD R118, R6.reuse, 0x15, RZ ;  /* 0x0000001506767824 */ /* 0x040fe200078e02ff */
[-C--:B------:R-:W-:Y:S01]  /*24f0*/  LEA.HI.X.SX32 R21, R119, R19.reuse, 0x2, P2 ;  /* 0x0000001377157211 */ /* 0x080fe200010f16ff */
[----:B------:R-:W-:Y:S01]  /*2500*/  IMAD R52, R6, 0x5c, RZ ;  /* 0x0000005c06347824 */ /* 0x000fe200078e02ff */
[-C--:B------:R-:W-:Y:S01]  /*2510*/  IADD3 R48, P2, R48, R18.reuse, RZ ;  /* 0x0000001230307210 */ /* 0x080fe20007f5e0ff */
[C---:B------:R-:W-:Y:S01]  /*2520*/  IMAD R50, R6.reuse, 0x58, RZ ;  /* 0x0000005806327824 */ /* 0x040fe200078e02ff */
[-C--:B------:R-:W-:Y:S01]  /*2530*/  IADD3 R10, P3, R5, R18.reuse, RZ ;  /* 0x00000012050a7210 */ /* 0x080fe20007f7e0ff */
[----:B------:R-:W-:Y:S01]  /*2540*/  IMAD R117, R6, 0x17, RZ ;  /* 0x0000001706757824 */ /* 0x000fe200078e02ff */
[-C--:B------:R-:W-:Y:S01]  /*2550*/  LEA.HI.X.SX32 R49, R118, R19.reuse, 0x2, P2 ;  /* 0x0000001376317211 */ /* 0x080fe200010f16ff */
[----:B------:R-:W-:Y:S01]  /*2560*/  IMAD R93, R6, 0x16, RZ ;  /* 0x00000016065d7824 */ /* 0x000fe200078e02ff */
[-C--:B------:R-:W-:Y:S01]  /*2570*/  IADD3 R52, P2, R52, R18.reuse, RZ ;  /* 0x0000001234347210 */ /* 0x080fe20007f5e0ff */
[C---:B------:R-:W-:Y:S01]  /*2580*/  IMAD R116, R6.reuse, 0x19, RZ ;  /* 0x0000001906747824 */ /* 0x040fe200078e02ff */
[----:B------:R-:W-:Y:S01]  /*2590*/  ISETP.GE.U32.AND P5, PT, R53, 0x7fffff8f, PT ;  /* 0x7fffff8f3500780c */ /* 0x000fe20003fa6070 */
[----:B------:R-:W-:Y:S01]  /*25a0*/  IMAD R114, R6, 0x1b, RZ ;  /* 0x0000001b06727824 */ /* 0x000fe200078e02ff */
[-C--:B------:R-:W-:Y:S01]  /*25b0*/  LEA.HI.X.SX32 R11, R88, R19.reuse, 0x2, P3 ;  /* 0x00000013580b7211 */ /* 0x080fe200018f16ff */
[----:B------:R-:W-:Y:S01]  /*25c0*/  IMAD R92, R6, 0x1a, RZ ;  /* 0x0000001a065c7824 */ /* 0x000fe200078e02ff */
[-C--:B------:R-:W-:Y:S01]  /*25d0*/  IADD3 R50, P3, R50, R18.reuse, RZ ;  /* 0x0000001232327210 */ /* 0x080fe20007f7e0ff */
[C---:B------:R-:W-:Y:S01]  /*25e0*/  IMAD R112, R6.reuse, 0x1d, RZ ;  /* 0x0000001d06707824 */ /* 0x040fe200078e02ff */
[-C--:B------:R-:W-:Y:S01]  /*25f0*/  LEA.HI.X.SX32 R53, R117, R19.reuse, 0x2, P2 ;  /* 0x0000001375357211 */ /* 0x080fe200010f16ff */
[----:B------:R-:W-:Y:S01]  /*2600*/  IMAD R102, R6, 0x1f, RZ ;  /* 0x0000001f06667824 */ /* 0x000fe200078e02ff */
[-C--:B------:R-:W-:Y:S01]  /*2610*/  IADD3 R56, P2, R56, R18.reuse, RZ ;  /* 0x0000001238387210 */ /* 0x080fe20007f5e0ff */
[C---:B------:R-:W-:Y:S01]  /*2620*/  IMAD R110, R6.reuse, 0x1e, RZ ;  /* 0x0000001e066e7824 */ /* 0x040fe200078e02ff */
[-C--:B------:R-:W-:Y:S01]  /*2630*/  LEA.HI.X.SX32 R51, R93, R19.reuse, 0x2, P3 ;  /* 0x000000135d337211 */ /* 0x080fe200018f16ff */
[----:B------:R-:W-:Y:S01]  /*2640*/  IMAD R101, R6, 0x31, RZ ;  /* 0x0000003106657824 */ /* 0x000fe200078e02ff */
[----:B------:R-:W-:Y:S01]  /*2650*/  IADD3 R54, P3, R54, R18, RZ ;  /* 0x0000001236367210 */ /* 0x000fe20007f7e0ff */
[----:B------:R-:W-:Y:S01]  /*2660*/  STL [R1+0x120], R119 ;  /* 0x0001207701007387 */ /* 0x000fe20000100800 */
[----:B------:R-:W-:-:S02]  /*2670*/  LEA.HI.X.SX32 R57, R116, R19, 0x2, P2 ;  /* 0x0000001374397211 */ /* 0x000fc400010f16ff */
[-C--:B------:R-:W-:Y:S01]  /*2680*/  IADD3 R60, P2, R60, R18.reuse, RZ ;  /* 0x000000123c3c7210 */ /* 0x080fe20007f5e0ff */
[----:B------:R-:W-:Y:S01]  /*2690*/  IMAD R100, R6, 0x32, RZ ;  /* 0x0000003206647824 */ /* 0x000fe200078e02ff */
[-C--:B------:R-:W-:Y:S01]  /*26a0*/  LEA.HI.X.SX32 R55, R90, R19.reuse, 0x2, P3 ;  /* 0x000000135a377211 */ /* 0x080fe200018f16ff */
[----:B------:R-:W-:Y:S01]  /*26b0*/  IMAD R3, R6, 0x36, RZ ;  /* 0x0000003606037824 */ /* 0x000fe200078e02ff */
[-C--:B------:R-:W-:Y:S01]  /*26c0*/  IADD3 R58, P3, R58, R18.reuse, RZ ;  /* 0x000000123a3a7210 */ /* 0x080fe20007f7e0ff */
[----:B------:R-:W-:Y:S01]  /*26d0*/  IMAD R4, R6, 0x3e, RZ ;  /* 0x0000003e06047824 */ /* 0x000fe200078e02ff */
[-C--:B------:R-:W-:Y:S01]  /*26e0*/  LEA.HI.X.SX32 R61, R114, R19.reuse, 0x2, P2 ;  /* 0x00000013723d7211 */ /* 0x080fe200010f16ff */
[----:B------:R-:W-:Y:S01]  /*26f0*/  VIADD R103, R14, 0xffffffcc ;  /* 0xffffffcc0e677836 */ /* 0x000fe20000000000 */
[----:B------:R-:W-:Y:S01]  /*2700*/  IADD3 R64, P2, R64, R18, RZ ;  /* 0x0000001240407210 */ /* 0x000fe20007f5e0ff */
[----:B------:R-:W-:Y:S01]  /*2710*/  LDGSTS.E [R15+0xc], desc[UR16][R20.64], !P0 ;  /* 0x0000c000140f7fae */ /* 0x000fe2000c121850 */
[----:B------:R-:W-:-:S02]  /*2720*/  LEA.HI.X.SX32 R59, R92, R19, 0x2, P3 ;  /* 0x000000135c3b7211 */ /* 0x000fc400018f16ff */
[-C--:B------:R-:W-:Y:S02]  /*2730*/  IADD3 R62, P3, R62, R18.reuse, RZ ;  /* 0x000000123e3e7210 */ /* 0x080fe40007f7e0ff */
[-C--:B------:R-:W-:Y:S02]  /*2740*/  LEA.HI.X.SX32 R65, R112, R19.reuse, 0x2, P2 ;  /* 0x0000001370417211 */ /* 0x080fe400010f16ff */
[-C--:B------:R-:W-:Y:S02]  /*2750*/  IADD3 R68, P2, R68, R18.reuse, RZ ;  /* 0x0000001244447210 */ /* 0x080fe40007f5e0ff */
[-C--:B------:R-:W-:Y:S02]  /*2760*/  LEA.HI.X.SX32 R63, R94, R19.reuse, 0x2, P3 ;  /* 0x000000135e3f7211 */ /* 0x080fe400018f16ff */
[----:B------:R-:W-:Y:S02]  /*2770*/  IADD3 R66, P3, R66, R18, RZ ;  /* 0x0000001242427210 */ /* 0x000fe40007f7e0ff */
[----:B------:R-:W-:-:S02]  /*2780*/  LEA.HI.X.SX32 R69, R102, R19, 0x2, P2 ;  /* 0x0000001366457211 */ /* 0x000fc400010f16ff */
[-C--:B------:R-:W-:Y:S02]  /*2790*/  IADD3 R72, P2, R72, R18.reuse, RZ ;  /* 0x0000001248487210 */ /* 0x080fe40007f5e0ff */
[-C--:B------:R-:W-:Y:S02]  /*27a0*/  LEA.HI.X.SX32 R67, R110, R19.reuse, 0x2, P3 ;  /* 0x000000136e437211 */ /* 0x080fe400018f16ff */
[-C--:B------:R-:W-:Y:S02]  /*27b0*/  IADD3 R70, P3, R70, R18.reuse, RZ ;  /* 0x0000001246467210 */ /* 0x080fe40007f7e0ff */
[-C--:B------:R-:W-:Y:S02]  /*27c0*/  LEA.HI.X.SX32 R73, R101, R19.reuse, 0x2, P2 ;  /* 0x0000001365497211 */ /* 0x080fe400010f16ff */
[----:B------:R-:W-:Y:S01]  /*27d0*/  IADD3 R76, P2, R76, R18, RZ ;  /* 0x000000124c4c7210 */ /* 0x000fe20007f5e0ff */
[----:B------:R-:W-:Y:S01]  /*27e0*/  STL [R1+0x11c], R118 ;  /* 0x00011c7601007387 */ /* 0x000fe20000100800 */
[----:B------:R-:W-:-:S02]  /*27f0*/  LEA.HI.X.SX32 R71, R96, R19, 0x2, P3 ;  /* 0x0000001360477211 */ /* 0x000fc400018f16ff */
[-C--:B------:R-:W-:Y:S01]  /*2800*/  IADD3 R74, P3, R74, R18.reuse, RZ ;  /* 0x000000124a4a7210 */ /* 0x080fe20007f7e0ff */
[----:B------:R-:W-:Y:S01]  /*2810*/  STL [R1+0x118], R93 ;  /* 0x0001185d01007387 */ /* 0x000fe20000100800 */
[-C--:B------:R-:W-:Y:S02]  /*2820*/  LEA.HI.X.SX32 R77, R99, R19.reuse, 0x2, P2 ;  /* 0x00000013634d7211 */ /* 0x080fe400010f16ff */
[----:B------:R-:W-:Y:S01]  /*2830*/  IADD3 R80, P2, R80, R18, RZ ;  /* 0x0000001250507210 */ /* 0x000fe20007f5e0ff */
[----:B------:R-:W-:Y:S01]  /*2840*/  STL [R1+0x114], R117 ;  /* 0x0001147501007387 */ /* 0x000fe20000100800 */
[----:B------:R-:W-:-:S03]  /*2850*/  LEA.HI.X.SX32 R75, R100, R19, 0x2, P3 ;  /* 0x00000013644b7211 */ /* 0x000fc600018f16ff */
[----:B------:R-:W-:Y:S01]  /*2860*/  STL [R1+0x110], R116 ;  /* 0x0001107401007387 */ /* 0x000fe20000100800 */
[-C--:B------:R-:W-:Y:S01]  /*2870*/  IADD3 R78, P3, R78, R18.reuse, RZ ;  /* 0x000000124e4e7210 */ /* 0x080fe20007f7e0ff */
[----:B------:R-:W-:Y:S01]  /*2880*/  IMAD R88, R6, 0xe4, RZ ;  /* 0x000000e406587824 */ /* 0x000fe200078e02ff */
[----:B------:R-:W-:Y:S01]  /*2890*/  LEA.HI.X.SX32 R81, R97, R19, 0x2, P2 ;  /* 0x0000001361517211 */ /* 0x000fe200010f16ff */
[----:B------:R1:W-:Y:S01]  /*28a0*/  STL [R1+0x10c], R92 ;  /* 0x00010c5c01007387 */ /* 0x0003e20000100800 */
[----:B------:R-:W-:-:S03]  /*28b0*/  IADD3 R84, P2, R84, R18, RZ ;  /* 0x0000001254547210 */ /* 0x000fc60007f5e0ff */
[----:B------:R-:W-:Y:S01]  /*28c0*/  STL [R1+0x108], R114 ;  /* 0x0001087201007387 */ /* 0x000fe20000100800 */
[----:B------:R-:W-:-:S03]  /*28d0*/  LEA.HI.X.SX32 R79, R98, R19, 0x2, P3 ;  /* 0x00000013624f7211 */ /* 0x000fc600018f16ff */
[----:B------:R-:W-:Y:S01]  /*28e0*/  STL [R1+0x104], R112 ;  /* 0x0001047001007387 */ /* 0x000fe20000100800 */
[----:B------:R-:W-:-:S03]  /*28f0*/  IADD3 R82, P3, R82, R18, RZ ;  /* 0x0000001252527210 */ /* 0x000fc60007f7e0ff */
[----:B------:R-:W-:Y:S01]  /*2900*/  STL [R1+0x100], R110 ;  /* 0x0001006e01007387 */ /* 0x000fe20000100800 */
[----:B------:R-:W-:-:S03]  /*2910*/  LEA.HI.X.SX32 R85, R89, R19, 0x2, P2 ;  /* 0x0000001359557211 */ /* 0x000fc600010f16ff */
[----:B------:R-:W-:Y:S01]  /*2920*/  STL [R1+0xfc], R102 ;  /* 0x0000fc6601007387 */ /* 0x000fe20000100800 */
[----:B------:R-:W-:Y:S01]  /*2930*/  IMAD R94, R6, 0xec, RZ ;  /* 0x000000ec065e7824 */ /* 0x000fe200078e02ff */
[----:B------:R-:W-:Y:S02]  /*2940*/  IADD3 R88, P2, R88, R18, RZ ;  /* 0x0000001258587210 */ /* 0x000fe40007f5e0ff */
[----:B------:R-:W-:Y:S04]  /*2950*/  STL [R1+0xf8], R101 ;  /* 0x0000f86501007387 */ /* 0x000fe80000100800 */
[----:B------:R-:W-:Y:S01]  /*2960*/  STL [R1+0xf4], R100 ;  /* 0x0000f46401007387 */ /* 0x000fe20000100800 */
[----:B------:R-:W-:-:S03]  /*2970*/  LEA.HI.X.SX32 R83, R3, R19, 0x2, P3 ;  /* 0x0000001303537211 */ /* 0x000fc600018f16ff */
[----:B------:R-:W-:Y:S01]  /*2980*/  STL [R1+0xf0], R99 ;  /* 0x0000f06301007387 */ /* 0x000fe20000100800 */
[----:B------:R-:W-:-:S03]  /*2990*/  IMAD R90, R6, 0xe8, RZ ;  /* 0x000000e8065a7824 */ /* 0x000fc600078e02ff */
[----:B------:R-:W-:Y:S01]  /*29a0*/  STL [R1+0xec], R97 ;  /* 0x0000ec6101007387 */ /* 0x000fe20000100800 */
[----:B-1----:R-:W-:Y:S01]  /*29b0*/  IMAD R92, R6, 0x3b, RZ ;  /* 0x0000003b065c7824 */ /* 0x002fe200078e02ff */
[----:B------:R-:W-:Y:S02]  /*29c0*/  IADD3 R86, P3, R86, R18, RZ ;  /* 0x0000001256567210 */ /* 0x000fe40007f7e0ff */
[----:B------:R-:W-:Y:S01]  /*29d0*/  STL [R1+0xe8], R3 ;  /* 0x0000e80301007387 */ /* 0x000fe20000100800 */
[----:B------:R-:W-:-:S03]  /*29e0*/  IMAD R98, R6, 0xf8, RZ ;  /* 0x000000f806627824 */ /* 0x000fc600078e02ff */
[----:B------:R1:W-:Y:S01]  /*29f0*/  STL [R1+0xe4], R89 ;  /* 0x0000e45901007387 */ /* 0x0003e20000100800 */
[C---:B------:R-:W-:Y:S01]  /*2a00*/  IMAD R93, R6.reuse, 0x3a, RZ ;  /* 0x0000003a065d7824 */ /* 0x040fe200078e02ff */
[----:B------:R-:W-:Y:S01]  /*2a10*/  LEA.HI.X.SX32 R87, R91, R19, 0x2, P3 ;  /* 0x000000135b577211 */ /* 0x000fe200018f16ff */
[C---:B------:R-:W-:Y:S01]  /*2a20*/  IMAD R5, R6.reuse, 0x3d, RZ ;  /* 0x0000003d06057824 */ /* 0x040fe200078e02ff */
[----:B------:R3:W-:Y:S01]  /*2a30*/  STL [R1+0xe0], R95 ;  /* 0x0000e05f01007387 */ /* 0x0007e20000100800 */
[----:B------:R-:W-:-:S03]  /*2a40*/  IMAD R96, R6, 0xf4, RZ ;  /* 0x000000f406607824 */ /* 0x000fc600078e02ff */
[----:B------:R-:W-:Y:S01]  /*2a50*/  LDGSTS.E [R15+0x10000], desc[UR16][R70.64], !P1 ;  /* 0x10000000460f7fae */ /* 0x000fe2000c921850 */
[-C--:B-1----:R-:W-:Y:S02]  /*2a60*/  LEA.HI.X.SX32 R89, R95, R19.reuse, 0x2, P2 ;  /* 0x000000135f597211 */ /* 0x082fe400010f16ff */
[-C--:B------:R-:W-:Y:S01]  /*2a70*/  IADD3 R94, P2, R94, R18.reuse, RZ ;  /* 0x000000125e5e7210 */ /* 0x080fe20007f5e0ff */
[----:B------:R-:W-:Y:S01]  /*2a80*/  STL.64 [R1+0x8], R20 ;  /* 0x0000081401007387 */ /* 0x000fe20000100a00 */
[-C--:B------:R-:W-:Y:S02]  /*2a90*/  IADD3 R90, P3, R90, R18.reuse, RZ ;  /* 0x000000125a5a7210 */ /* 0x080fe40007f7e0ff */
[----:B---3--:R-:W-:Y:S01]  /*2aa0*/  LEA.HI.X.SX32 R95, R92, R19, 0x2, P2 ;  /* 0x000000135c5f7211 */ /* 0x008fe200010f16ff */
[----:B------:R-:W-:Y:S01]  /*2ab0*/  STL.64 [R1], R10 ;  /* 0x0000000a01007387 */ /* 0x000fe20000100a00 */
[----:B------:R-:W-:-:S03]  /*2ac0*/  IADD3 R98, P2, R98, R18, RZ ;  /* 0x0000001262627210 */ /* 0x000fc60007f5e0ff */
[----:B------:R-:W-:Y:S01]  /*2ad0*/  STL [R1+0xdc], R93 ;  /* 0x0000dc5d01007387 */ /* 0x000fe20000100800 */
[-C--:B------:R-:W-:Y:S01]  /*2ae0*/  LEA.HI.X.SX32 R91, R93, R19.reuse, 0x2, P3 ;  /* 0x000000135d5b7211 */ /* 0x080fe200018f16ff */
[----:B------:R-:W-:Y:S02]  /*2af0*/  IMAD R100, R6, 0xfc, RZ ;  /* 0x000000fc06647824 */ /* 0x000fe400078e02ff */
[----:B------:R-:W-:Y:S01]  /*2b00*/  STL [R1+0xd8], R92 ;  /* 0x0000d85c01007387 */ /* 0x000fe20000100800 */
[-C--:B------:R-:W-:Y:S02]  /*2b10*/  IADD3 R96, P3, R96, R18.reuse, RZ ;  /* 0x0000001260607210 */ /* 0x080fe40007f7e0ff */
[-C--:B------:R-:W-:Y:S01]  /*2b20*/  LEA.HI.X.SX32 R99, R4, R19.reuse, 0x2, P2 ;  /* 0x0000001304637211 */ /* 0x080fe200010f16ff */
[----:B------:R-:W-:Y:S04]  /*2b30*/  STL [R1+0xd4], R5 ;  /* 0x0000d40501007387 */ /* 0x000fe80000100800 */
[----:B------:R1:W-:Y:S01]  /*2b40*/  STL [R1+0xd0], R4 ;  /* 0x0000d00401007387 */ /* 0x0003e20000100800 */
[C---:B------:R-:W-:Y:S01]  /*2b50*/  IMAD R3, R6.reuse, 0x3f, RZ ;  /* 0x0000003f06037824 */ /* 0x040fe200078e02ff */
[----:B------:R-:W-:Y:S01]  /*2b60*/  LEA.HI.X.SX32 R97, R5, R19, 0x2, P3 ;  /* 0x0000001305617211 */ /* 0x000fe200018f16ff */
[----:B------:R-:W-:Y:S01]  /*2b70*/  IMAD R102, R6, 0xf0, RZ ;  /* 0x000000f006667824 */ /* 0x000fe200078e02ff */
[----:B------:R-:W-:Y:S01]  /*2b80*/  IADD3 R100, P3, R100, R18, RZ ;  /* 0x0000001264647210 */ /* 0x000fe20007f7e0ff */
[----:B------:R-:W-:Y:S01]  /*2b90*/  LDGSTS.E [R15+0x10004], desc[UR16][R72.64], !P5 ;  /* 0x10004000480f7fae */ /* 0x000fe2000e921850 */
[----:B-1----:R-:W-:-:S02]  /*2ba0*/  VIADD R4, R14, 0xffffffea ;  /* 0xffffffea0e047836 */ /* 0x002fc40000000000 */
[-C--:B------:R-:W-:Y:S01]  /*2bb0*/  LEA.HI.X.SX32 R101, R3, R19.reuse, 0x2, P3 ;  /* 0x0000001303657211 */ /* 0x080fe200018f16ff */
[----:B------:R-:W-:Y:S01]  /*2bc0*/  VIADD R5, R14, 0xffffffeb ;  /* 0xffffffeb0e057836 */ /* 0x000fe20000000000 */
[----:B------:R-:W-:Y:S01]  /*2bd0*/  IADD3 R102, P2, R102, R18, RZ ;  /* 0x0000001266667210 */ /* 0x000fe20007f5e0ff */
[----:B------:R-:W-:Y:S01]  /*2be0*/  LDGSTS.E [R15+0x10008], desc[UR16][R74.64], !P4 ;  /* 0x100080004a0f7fae */ /* 0x000fe2000e121850 */
[----:B------:R-:W-:Y:S01]  /*2bf0*/  ISETP.GE.U32.AND P0, PT, R4, 0x7fffffab, PT ;  /* 0x7fffffab0400780c */ /* 0x000fe20003f06070 */
[----:B------:R-:W-:Y:S01]  /*2c00*/  VIADD R4, R14, 0xffffffe8 ;  /* 0xffffffe80e047836 */ /* 0x000fe20000000000 */
[----:B------:R-:W-:Y:S02]  /*2c10*/  ISETP.GE.U32.AND P3, PT, R103, 0x7fffff8d, PT ;  /* 0x7fffff8d6700780c */ /* 0x000fe40003f66070 */
[----:B------:R-:W-:Y:S02]  /*2c20*/  LEA.HI.X.SX32 R103, R0, R19, 0x2, P2 ;  /* 0x0000001300677211 */ /* 0x000fe400010f16ff */
[----:B------:R-:W-:Y:S01]  /*2c30*/  ISETP.GE.U32.AND P5, PT, R4, 0x7fffffa9, PT ;  /* 0x7fffffa90400780c */ /* 0x000fe20003fa6070 */
[C---:B------:R-:W-:Y:S01]  /*2c40*/  VIADD R4, R14.reuse, 0xffffffcb ;  /* 0xffffffcb0e047836 */ /* 0x040fe20000000000 */
[----:B------:R-:W-:Y:S01]  /*2c50*/  ISETP.GE.U32.AND P2, PT, R5, 0x7fffffac, PT ;  /* 0x7fffffac0500780c */ /* 0x000fe20003f46070 */
[----:B------:R-:W-:Y:S01]  /*2c60*/  VIADD R5, R14, 0xffffffe9 ;  /* 0xffffffe90e057836 */ /* 0x000fe20000000000 */
[----:B------:R-:W-:-:S02]  /*2c70*/  LOP3.LUT R0, R2, 0x50, RZ, 0x3c, !PT ;  /* 0x0000005002007812 */ /* 0x000fc400078e3cff */
[----:B------:R-:W-:Y:S01]  /*2c80*/  ISETP.GE.U32.AND P4, PT, R4, 0x7fffff8c, PT ;  /* 0x7fffff8c0400780c */ /* 0x000fe20003f86070 */
[----:B------:R-:W-:Y:S01]  /*2c90*/  VIADD R4, R14, 0xffffffca ;  /* 0xffffffca0e047836 */ /* 0x000fe20000000000 */
[----:B------:R-:W-:Y:S01]  /*2ca0*/  ISETP.GE.U32.AND P1, PT, R5, 0x7fffffaa, PT ;  /* 0x7fffffaa0500780c */ /* 0x000fe20003f26070 */
[----:B------:R-:W-:Y:S01]  /*2cb0*/  VIADD R122, R0, UR8 ;  /* 0x00000008007a7c36 */ /* 0x000fe20008000000 */
[----:B------:R-:W-:Y:S02]  /*2cc0*/  LDGSTS.E [R15+0x1000c], desc[UR16][R76.64], !P3 ;  /* 0x1000c0004c0f7fae */ /* 0x000fe4000d921850 */
[----:B------:R-:W-:Y:S01]  /*2cd0*/  ISETP.GE.U32.AND P3, PT, R4, 0x7fffff8b, PT ;  /* 0x7fffff8b0400780c */ /* 0x000fe20003f66070 */
[C---:B------:R-:W-:Y:S02]  /*2ce0*/  VIADD R4, R14.reuse, 0xffffffc8 ;  /* 0xffffffc80e047836 */ /* 0x040fe40000000000 */
[----:B------:R1:W-:Y:S01]  /*2cf0*/  LDGSTS.E [R122], desc[UR16][R10.64], !P2 ;  /* 0x000000000a7a7fae */ /* 0x0003e2000d121850 */
[----:B------:R-:W-:-:S03]  /*2d00*/  VIADD R5, R14, 0xffffffc9 ;  /* 0xffffffc90e057836 */ /* 0x000fc60000000000 */
[----:B------:R-:W-:Y:S01]  /*2d10*/  LDGSTS.E [R122+0x4], desc[UR16][R48.64], !P0 ;  /* 0x00004000307a7fae */ /* 0x000fe2000c121850 */
[----:B------:R-:W-:Y:S01]  /*2d20*/  ISETP.GE.U32.AND P0, PT, R4, 0x7fffff89, PT ;  /* 0x7fffff890400780c */ /* 0x000fe20003f06070 */
[C---:B------:R-:W-:Y:S01]  /*2d30*/  VIADD R4, R14.reuse, 0xffffffe6 ;  /* 0xffffffe60e047836 */ /* 0x040fe20000000000 */
[----:B------:R-:W-:Y:S01]  /*2d40*/  ISETP.GE.U32.AND P2, PT, R5, 0x7fffff8a, PT ;  /* 0x7fffff8a0500780c */ /* 0x000fe20003f46070 */
[----:B------:R-:W-:Y:S01]  /*2d50*/  LDGSTS.E [R122+0x8], desc[UR16][R50.64], !P1 ;  /* 0x00008000327a7fae */ /* 0x000fe2000c921850 */
[----:B------:R-:W-:-:S03]  /*2d60*/  VIADD R5, R14, 0xffffffe7 ;  /* 0xffffffe70e057836 */ /* 0x000fc60000000000 */
[----:B------:R-:W-:Y:S01]  /*2d70*/  LDGSTS.E [R122+0xc], desc[UR16][R52.64], !P5 ;  /* 0x0000c000347a7fae */ /* 0x000fe2000e921850 */
[----:B------:R-:W-:Y:S01]  /*2d80*/  ISETP.GE.U32.AND P5, PT, R4, 0x7fffffa7, PT ;  /* 0x7fffffa70400780c */ /* 0x000fe20003fa6070 */
[C---:B------:R-:W-:Y:S01]  /*2d90*/  VIADD R4, R14.reuse, 0xffffffe4 ;  /* 0xffffffe40e047836 */ /* 0x040fe20000000000 */
[----:B------:R-:W-:Y:S01]  /*2da0*/  ISETP.GE.U32.AND P1, PT, R5, 0x7fffffa8, PT ;  /* 0x7fffffa80500780c */ /* 0x000fe20003f26070 */
[----:B------:R-:W-:Y:S01]  /*2db0*/  LDGSTS.E [R122+0x10000], desc[UR16][R78.64], !P4 ;  /* 0x100000004e7a7fae */ /* 0x000fe2000e121850 */
[----:B------:R-:W-:Y:S01]  /*2dc0*/  VIADD R5, R14, 0xffffffe5 ;  /* 0xffffffe50e057836 */ /* 0x000fe20000000000 */
[----:B------:R-:W-:Y:S02]  /*2dd0*/  LOP3.LUT R0, R2, 0x60, RZ, 0x3c, !PT ;  /* 0x0000006002007812 */ /* 0x000fe400078e3cff */
[----:B------:R-:W-:Y:S01]  /*2de0*/  LDGSTS.E [R122+0x10004], desc[UR16][R80.64], !P3 ;  /* 0x10004000507a7fae */ /* 0x000fe2000d921850 */
[----:B------:R-:W-:Y:S01]  /*2df0*/  ISETP.GE.U32.AND P3, PT, R4, 0x7fffffa5, PT ;  /* 0x7fffffa50400780c */ /* 0x000fe20003f66070 */
[----:B------:R-:W-:Y:S01]  /*2e00*/  VIADD R4, R14, 0xffffffc7 ;  /* 0xffffffc70e047836 */ /* 0x000fe20000000000 */
[----:B------:R-:W-:Y:S01]  /*2e10*/  ISETP.GE.U32.AND P4, PT, R5, 0x7fffffa6, PT ;  /* 0x7fffffa60500780c */ /* 0x000fe20003f86070 */
[----:B------:R-:W-:Y:S01]  /*2e20*/  LDGSTS.E [R122+0x10008], desc[UR16][R82.64], !P2 ;  /* 0x10008000527a7fae */ /* 0x000fe2000d121850 */
[----:B------:R-:W-:-:S02]  /*2e30*/  VIADD R123, R0, UR8 ;  /* 0x00000008007b7c36 */ /* 0x000fc40008000000 */
[----:B------:R-:W-:Y:S01]  /*2e40*/  ISETP.GE.U32.AND P2, PT, R4, 0x7fffff88, PT ;  /* 0x7fffff880400780c */ /* 0x000fe20003f46070 */
[C---:B------:R-:W-:Y:S01]  /*2e50*/  VIADD R4, R14.reuse, 0xffffffc5 ;  /* 0xffffffc50e047836 */ /* 0x040fe20000000000 */
[----:B------:R-:W-:Y:S01]  /*2e60*/  LDGSTS.E [R122+0x1000c], desc[UR16][R84.64], !P0 ;  /* 0x1000c000547a7fae */ /* 0x000fe2000c121850 */
[----:B------:R-:W-:-:S03]  /*2e70*/  VIADD R5, R14, 0xffffffc6 ;  /* 0xffffffc60e057836 */ /* 0x000fc60000000000 */
[----:B------:R-:W-:Y:S01]  /*2e80*/  LDGSTS.E [R123], desc[UR16][R54.64], !P1 ;  /* 0x00000000367b7fae */ /* 0x000fe2000c921850 */
        /* <DEDUP_REMOVED lines=13> */
[----:B------:R-:W-:Y:S01]  /*2f60*/  VIADD R4, R14, 0xffffffc3 ;  /* 0xffffffc30e047836 */ /* 0x000fe20000000000 */
[----:B-1----:R-:W-:Y:S01]  /*2f70*/  LOP3.LUT R10, R108, 0x3f, RZ, 0xc0, !PT ;  /* 0x0000003f6c0a7812 */ /* 0x002fe200078ec0ff */
[C---:B------:R-:W-:Y:S01]  /*2f80*/  VIADD R125, R14.reuse, 0x3f ;  /* 0x0000003f0e7d7836 */ /* 0x040fe20000000000 */
[----:B------:R-:W-:Y:S01]  /*2f90*/  LDGSTS.E [R123+0x10004], desc[UR16][R88.64], !P0 ;  /* 0x10004000587b7fae */ /* 0x000fe2000c121850 */
[----:B------:R-:W-:Y:S01]  /*2fa0*/  ISETP.GE.U32.AND P3, PT, R5, 0x7fffffa3, PT ;  /* 0x7fffffa30500780c */ /* 0x000fe20003f66070 */
[----:B------:R-:W-:Y:S02]  /*2fb0*/  VIADD R5, R14, 0xffffffe0 ;  /* 0xffffffe00e057836 */ /* 0x000fe40000000000 */
[----:B------:R-:W-:Y:S01]  /*2fc0*/  LDGSTS.E [R123+0x10008], desc[UR16][R90.64], !P1 ;  /* 0x100080005a7b7fae */ /* 0x000fe2000c921850 */
[----:B------:R-:W-:Y:S01]  /*2fd0*/  ISETP.GE.U32.AND P1, PT, R4, 0x7fffff84, PT ;  /* 0x7fffff840400780c */ /* 0x000fe20003f26070 */
[----:B------:R-:W-:-:S02]  /*2fe0*/  VIADD R4, R14, 0xffffffc2 ;  /* 0xffffffc20e047836 */ /* 0x000fc40000000000 */
[----:B------:R1:W-:Y:S01]  /*2ff0*/  STL [R1+0xcc], R3 ;  /* 0x0000cc0301007387 */ /* 0x0003e20000100800 */
[----:B------:R-:W-:Y:S01]  /*3000*/  ISETP.GT.AND P6, PT, R125, 0x3f, PT ;  /* 0x0000003f7d00780c */ /* 0x000fe20003fc4270 */
[----:B------:R-:W-:Y:S01]  /*3010*/  IMAD R0, R10, R7, RZ ;  /* 0x000000070a007224 */ /* 0x000fe200078e02ff */
[----:B------:R-:W-:Y:S01]  /*3020*/  ISETP.GE.U32.AND P0, PT, R5, 0x7fffffa1, PT ;  /* 0x7fffffa10500780c */ /* 0x000fe20003f06070 */
[----:B------:R-:W-:Y:S01]  /*3030*/  LDGSTS.E [R123+0x1000c], desc[UR16][R94.64], !P5 ;  /* 0x1000c0005e7b7fae */ /* 0x000fe2000e921850 */
[----:B------:R-:W-:Y:S02]  /*3040*/  ISETP.GE.U32.AND P5, PT, R4, 0x7fffff83, PT ;  /* 0x7fffff830400780c */ /* 0x000fe40003fa6070 */
[----:B-1----:R-:W-:Y:S01]  /*3050*/  LOP3.LUT R3, R2, 0x70, RZ, 0x3c, !PT ;  /* 0x0000007002037812 */ /* 0x002fe200078e3cff */
[----:B------:R-:W-:Y:S01]  /*3060*/  IMAD.SHL.U32 R4, R0, 0x4, RZ ;  /* 0x0000000400047824 */ /* 0x000fe200078e00ff */
[----:B------:R-:W-:Y:S02]  /*3070*/  SEL R5, RZ, 0x4, !P6 ;  /* 0x00000004ff057807 */ /* 0x000fe40007000000 */
[----:B------:R-:W-:Y:S01]  /*3080*/  ISETP.GE.AND P6, PT, R10, UR9, PT ;  /* 0x000000090a007c0c */ /* 0x000fe2000bfc6270 */
[----:B------:R-:W-:Y:S01]  /*3090*/  VIADD R124, R3, UR8 ;  /* 0x00000008037c7c36 */ /* 0x000fe20008000000 */
[----:B------:R1:W-:Y:S01]  /*30a0*/  STL [R1+0x188], R0 ;  /* 0x0001880001007387 */ /* 0x0003e20000100800 */
[----:B------:R-:W-:Y:S01]  /*30b0*/  ULDC UR9, c[0x0][0x240] ;  /* 0x0000900000097ab9 */ /* 0x000fe20000000800 */
[----:B------:R-:W-:-:S02]  /*30c0*/  SEL R5, R5, RZ, !P6 ;  /* 0x000000ff05057207 */ /* 0x000fc40007000000 */
[----:B------:R-:W-:Y:S01]  /*30d0*/  LDGSTS.E [R124], desc[UR16][R62.64], !P4 ;  /* 0x000000003e7c7fae */ /* 0x000fe2000e121850 */
[----:B------:R-:W-:-:S03]  /*30e0*/  IADD3 R118, P4, R4, UR4, RZ ;  /* 0x0000000404767c10 */ /* 0x000fc6000ff9e0ff */
[----:B------:R-:W-:Y:S01]  /*30f0*/  LDGSTS.E [R124+0x4], desc[UR16][R64.64], !P3 ;  /* 0x00004000407c7fae */ /* 0x000fe2000d921850 */
[----:B------:R-:W-:Y:S02]  /*3100*/  ISETP.NE.U32.AND P3, PT, R5, RZ, PT ;  /* 0x000000ff0500720c */ /* 0x000fe40003f65070 */
[----:B------:R-:W-:Y:S01]  /*3110*/  LEA.HI.X.SX32 R5, R0, UR5, 0x2, P4 ;  /* 0x0000000500057c11 */ /* 0x000fe2000a0f16ff */
[----:B--2---:R-:W-:Y:S01]  /*3120*/  IMAD R20, R106, UR9, RZ ;  /* 0x000000096a147c24 */ /* 0x004fe2000f8e02ff */
[----:B-1----:R-:W2:Y:S01]  /*3130*/  LDL R0, [R1+0x9c] ;  /* 0x00009c0001007983 */ /* 0x002ea20000100800 */
[----:B----4-:R-:W-:Y:S02]  /*3140*/  IMAD R11, R105, UR9, RZ ;  /* 0x00000009690b7c24 */ /* 0x010fe4000f8e02ff */
[----:B------:R-:W-:Y:S01]  /*3150*/  VIADD R108, R14, 0xffffffc1 ;  /* 0xffffffc10e6c7836 */ /* 0x000fe20000000000 */
[----:B------:R-:W-:Y:S01]  /*3160*/  LDGSTS.E [R124+0x8], desc[UR16][R66.64], !P2 ;  /* 0x00008000427c7fae */ /* 0x000fe2000d121850 */
[----:B------:R-:W-:Y:S01]  /*3170*/  IMAD R10, R104, UR9, RZ ;  /* 0x00000009680a7c24 */ /* 0x000fe2000f8e02ff */
[-C--:B------:R-:W-:Y:S01]  /*3180*/  LEA R104, P2, R20, R118.reuse, 0x2 ;  /* 0x0000007614687211 */ /* 0x080fe200078410ff */
[----:B------:R-:W-:Y:S01]  /*3190*/  VIADD R110, R14, 0xffffffbf ;  /* 0xffffffbf0e6e7836 */ /* 0x000fe20000000000 */
[----:B------:R-:W-:Y:S01]  /*31a0*/  LEA R106, P4, R11, R118, 0x2 ;  /* 0x000000760b6a7211 */ /* 0x000fe200078810ff */
[----:B------:R-:W-:Y:S01]  /*31b0*/  IMAD R3, R107, UR9, RZ ;  /* 0x000000096b037c24 */ /* 0x000fe2000f8e02ff */
[----:B------:R-:W-:Y:S01]  /*31c0*/  ISETP.GE.U32.AND P6, PT, R108, 0x7fffff82, PT ;  /* 0x7fffff826c00780c */ /* 0x000fe20003fc6070 */
[----:B------:R-:W-:Y:S01]  /*31d0*/  STL [R1+0x1a8], R20 ;  /* 0x0001a81401007387 */ /* 0x000fe20000100800 */
[----:B------:R-:W-:-:S02]  /*31e0*/  LEA.HI.X.SX32 R105, R20, R5, 0x2, P2 ;  /* 0x0000000514697211 */ /* 0x000fc400010f16ff */
[----:B------:R-:W-:Y:S01]  /*31f0*/  LEA R108, P2, R10, R118, 0x2 ;  /* 0x000000760a6c7211 */ /* 0x000fe200078410ff */
[----:B------:R1:W-:Y:S01]  /*3200*/  STL [R1+0x1a4], R11 ;  /* 0x0001a40b01007387 */ /* 0x0003e20000100800 */
[----:B------:R-:W-:Y:S02]  /*3210*/  LEA.HI.X.SX32 R107, R11, R5, 0x2, P4 ;  /* 0x000000050b6b7211 */ /* 0x000fe400020f16ff */
[----:B------:R-:W-:Y:S01]  /*3220*/  ISETP.GE.U32.AND P4, PT, R110, 0x7fffff80, PT ;  /* 0x7fffff806e00780c */ /* 0x000fe20003f86070 */
[----:B------:R3:W-:Y:S01]  /*3230*/  STL [R1+0x1a0], R10 ;  /* 0x0001a00a01007387 */ /* 0x0007e20000100800 */
[----:B------:R-:W-:-:S03]  /*3240*/  IMAD R92, R115, UR9, RZ ;  /* 0x00000009735c7c24 */ /* 0x000fc6000f8e02ff */
[----:B------:R-:W-:Y:S01]  /*3250*/  LDGSTS.E [R124+0xc], desc[UR16][R68.64], !P0 ;  /* 0x0000c000447c7fae */ /* 0x000fe2000c121850 */
[----:B-1----:R-:W-:Y:S01]  /*3260*/  IMAD R11, R109, UR9, RZ ;  /* 0x000000096d0b7c24 */ /* 0x002fe2000f8e02ff */
[-C--:B------:R-:W-:Y:S02]  /*3270*/  LEA.HI.X.SX32 R109, R10, R5.reuse, 0x2, P2 ;  /* 0x000000050a6d7211 */ /* 0x080fe400010f16ff */
[----:B------:R1:W-:Y:S01]  /*3280*/  STL [R1+0x19c], R3 ;  /* 0x00019c0301007387 */ /* 0x0003e20000100800 */
[-C--:B------:R-:W-:Y:S01]  /*3290*/  LEA R110, P2, R3, R118.reuse, 0x2 ;  /* 0x00000076036e7211 */ /* 0x080fe200078410ff */
[----:B---3--:R-:W-:Y:S02]  /*32a0*/  IMAD R10, R111, UR9, RZ ;  /* 0x000000096f0a7c24 */ /* 0x008fe4000f8e02ff */
[----:B------:R-:W-:Y:S01]  /*32b0*/  LDGSTS.E [R124+0x10000], desc[UR16][R102.64], !P1 ;  /* 0x10000000667c7fae */ /* 0x000fe2000c921850 */
[----:B------:R-:W-:Y:S02]  /*32c0*/  LEA.HI.X.SX32 R111, R3, R5, 0x2, P2 ;  /* 0x00000005036f7211 */ /* 0x000fe400010f16ff */
[----:B------:R-:W-:Y:S01]  /*32d0*/  LEA R112, P2, R11, R118, 0x2 ;  /* 0x000000760b707211 */ /* 0x000fe200078410ff */
[----:B------:R-:W-:Y:S01]  /*32e0*/  STL [R1+0x198], R11 ;  /* 0x0001980b01007387 */ /* 0x000fe20000100800 */
[----:B-1----:R-:W-:-:S02]  /*32f0*/  IMAD R3, R113, UR9, RZ ;  /* 0x0000000971037c24 */ /* 0x002fc4000f8e02ff */
[----:B------:R-:W-:Y:S01]  /*3300*/  LEA.HI.X.SX32 R113, R11, R5, 0x2, P2 ;  /* 0x000000050b717211 */ /* 0x000fe200010f16ff */
[----:B------:R-:W-:Y:S01]  /*3310*/  LDGSTS.E [R124+0x10004], desc[UR16][R96.64], !P5 ;  /* 0x10004000607c7fae */ /* 0x000fe2000e921850 */
[----:B------:R-:W-:-:S03]  /*3320*/  LEA R114, P2, R10, R118, 0x2 ;  /* 0x000000760a727211 */ /* 0x000fc600078410ff */
[----:B------:R-:W-:Y:S01]  /*3330*/  STL [R1+0x194], R10 ;  /* 0x0001940a01007387 */ /* 0x000fe20000100800 */
[-C--:B------:R-:W-:Y:S02]  /*3340*/  LEA.HI.X.SX32 R115, R10, R5.reuse, 0x2, P2 ;  /* 0x000000050a737211 */ /* 0x080fe400010f16ff */
[CC--:B------:R-:W-:Y:S01]  /*3350*/  LEA R116, P2, R3.reuse, R118.reuse, 0x2 ;  /* 0x0000007603747211 */ /* 0x0c0fe200078410ff */
[----:B------:R1:W-:Y:S03]  /*3360*/  STL [R1+0x190], R3 ;  /* 0x0001900301007387 */ /* 0x0003e60000100800 */
[----:B------:R-:W-:Y:S01]  /*3370*/  LEA.HI.X.SX32 R117, R3, R5, 0x2, P2 ;  /* 0x0000000503757211 */ /* 0x000fe200010f16ff */
[----:B------:R-:W3:Y:S01]  /*3380*/  LDL.LU.64 R20, [R1+0x80] ;  /* 0x0000800001147983 */ /* 0x000ee20000300a00 */
[----:B------:R-:W-:-:S03]  /*3390*/  LEA R118, P2, R92, R118, 0x2 ;  /* 0x000000765c767211 */ /* 0x000fc600078410ff */
[----:B------:R-:W-:Y:S01]  /*33a0*/  LDGSTS.E [R124+0x10008], desc[UR16][R98.64], !P6 ;  /* 0x10008000627c7fae */ /* 0x000fe2000f121850 */
[----:B-1----:R-:W-:Y:S01]  /*33b0*/  VIADD R3, R14, 0xffffffc0 ;  /* 0xffffffc00e037836 */ /* 0x002fe20000000000 */
[----:B------:R-:W-:-:S04]  /*33c0*/  LEA.HI.X.SX32 R119, R92, R5, 0x2, P2 ;  /* 0x000000055c777211 */ /* 0x000fc800010f16ff */
[----:B------:R-:W-:Y:S01]  /*33d0*/  ISETP.GE.U32.AND P2, PT, R3, 0x7fffff81, PT ;  /* 0x7fffff810300780c */ /* 0x000fe20003f46070 */
[----:B------:R-:W-:Y:S01]  /*33e0*/  IMAD.SHL.U32 R5, R6, 0x40, RZ ;  /* 0x0000004006057824 */ /* 0x000fe200078e00ff */
[----:B------:R1:W-:Y:S04]  /*33f0*/  STL [R1+0x18c], R92 ;  /* 0x00018c5c01007387 */ /* 0x0003e80000100800 */
[----:B------:R-:W4:Y:S01]  /*3400*/  LDL.LU.64 R10, [R1+0x78] ;  /* 0x00007800010a7983 */ /* 0x000f220000300a00 */
[----:B-1----:R-:W-:-:S06]  /*3410*/  IMAD.WIDE R92, R5, 0x4, R44 ;  /* 0x00000004055c7825 */ /* 0x002fcc00078e022c */
[----:B------:R-:W-:Y:S04]  /*3420*/  LDGSTS.E [R124+0x1000c], desc[UR16][R100.64], !P2 ;  /* 0x1000c000647c7fae */ /* 0x000fe8000d121850 */
[----:B------:R-:W0:Y:S01]  /*3430*/  LDGDEPBAR ;  /* 0x00000000000079af */ /* 0x000e220000000000 */
[----:B--2---:R-:W-:-:S03]  /*3440*/  VIADD R44, R0, UR8 ;  /* 0x00000008002c7c36 */ /* 0x004fc60008000000 */
[----:B------:R-:W2:Y:S04]  /*3450*/  LDL.LU R0, [R1+0x1e8] ;  /* 0x0001e80001007983 */ /* 0x000ea80000300800 */
[----:B------:R-:W-:Y:S04]  /*3460*/  LDGSTS.E [R44+0x60000], desc[UR16][R104.64], P3 ;  /* 0x60000000682c7fae */ /* 0x000fe80009921850 */
[----:B------:R-:W-:Y:S04]  /*3470*/  LDGSTS.E [R44+0x60400], desc[UR16][R106.64], P3 ;  /* 0x604000006a2c7fae */ /* 0x000fe80009921850 */
[----:B------:R-:W-:Y:S04]  /*3480*/  LDGSTS.E [R44+0x60800], desc[UR16][R108.64], P3 ;  /* 0x608000006c2c7fae */ /* 0x000fe80009921850 */
[----:B------:R-:W-:Y:S04]  /*3490*/  LDGSTS.E [R44+0x60c00], desc[UR16][R110.64], P3 ;  /* 0x60c000006e2c7fae */ /* 0x000fe80009921850 */
[----:B------:R-:W-:Y:S04]  /*34a0*/  LDGSTS.E [R44+0x61000], desc[UR16][R112.64], P3 ;  /* 0x61000000702c7fae */ /* 0x000fe80009921850 */
[----:B------:R-:W-:Y:S04]  /*34b0*/  LDGSTS.E [R44+0x61400], desc[UR16][R114.64], P3 ;  /* 0x61400000722c7fae */ /* 0x000fe80009921850 */
[----:B------:R-:W-:Y:S04]  /*34c0*/  LDGSTS.E [R44+0x61800], desc[UR16][R116.64], P3 ;  /* 0x61800000742c7fae */ /* 0x000fe80009921850 */
[----:B------:R-:W-:Y:S04]  /*34d0*/  LDGSTS.E [R44+0x61c00], desc[UR16][R118.64], P3 ;  /* 0x61c00000762c7fae */ /* 0x000fe80009921850 */
[----:B------:R-:W0:Y:S01]  /*34e0*/  LDGDEPBAR ;  /* 0x00000000000079af */ /* 0x000e220000000000 */
[----:B------:R-:W-:Y:S06]  /*34f0*/  BAR.SYNC.DEFER_BLOCKING 0x0 ;  /* 0x0000000000007b1d */ /* 0x000fec0000010000 */
[----:B------:R-:W-:Y:S01]  /*3500*/  @!PT LDS RZ, [RZ] ;  /* 0x00000000fffff984 */ /* 0x000fe20000000800 */
[----:B------:R-:W-:Y:S01]  /*3510*/  @!PT LDS RZ, [RZ] ;  /* 0x00000000fffff984 */ /* 0x000fe20000000800 */
[----:B------:R-:W-:Y:S01]  /*3520*/  @!PT LDS RZ, [RZ] ;  /* 0x00000000fffff984 */ /* 0x000fe20000000800 */
[----:B------:R-:W-:Y:S04]  /*3530*/  LDGSTS.E [R120+0x20000], desc[UR16][R92.64], !P4 ;  /* 0x200000005c787fae */ /* 0x000fe8000e121850 */
[----:B------:R-:W2:Y:S01]  /*3540*/  LDL.LU.64 R92, [R1+0x1e0] ;  /* 0x0001e000015c7983 */ /* 0x000ea20000300a00 */
[----:B------:R-:W-:-:S05]  /*3550*/  VIADD R45, R14, 0xffffffbe ;  /* 0xffffffbe0e2d7836 */ /* 0x000fca0000000000 */
[----:B------:R-:W-:Y:S01]  /*3560*/  ISETP.GE.U32.AND P1, PT, R45, 0x7fffff7f, PT ;  /* 0x7fffff7f2d00780c */ /* 0x000fe20003f26070 */
[----:B------:R-:W-:-:S05]  /*3570*/  VIADD R45, R14, 0xffffffbd ;  /* 0xffffffbd0e2d7836 */ /* 0x000fca0000000000 */
[----:B------:R-:W-:Y:S01]  /*3580*/  ISETP.GE.U32.AND P0, PT, R45, 0x7fffff7e, PT ;  /* 0x7fffff7e2d00780c */ /* 0x000fe20003f06070 */
[----:B---3--:R-:W-:-:S04]  /*3590*/  IMAD.WIDE R20, R5, 0x4, R20 ;  /* 0x0000000405147825 */ /* 0x008fc800078e0214 */
[----:B----4-:R-:W-:Y:S02]  /*35a0*/  IMAD.WIDE R10, R5, 0x4, R10 ;  /* 0x00000004050a7825 */ /* 0x010fe400078e020a */
[----:B------:R-:W-:Y:S06]  /*35b0*/  LDGSTS.E [R120+0x20004], desc[UR16][R20.64], !P1 ;  /* 0x2000400014787fae */ /* 0x000fec000c921850 */
[----:B------:R2:W-:Y:S01]  /*35c0*/  LDGSTS.E [R120+0x20008], desc[UR16][R10.64], !P0 ;  /* 0x200080000a787fae */ /* 0x0005e2000c121850 */
[----:B------:R-:W-:-:S05]  /*35d0*/  VIADD R45, R14, 0xffffffbc ;  /* 0xffffffbc0e2d7836 */ /* 0x000fca0000000000 */
[----:B------:R-:W-:Y:S01]  /*35e0*/  ISETP.GE.U32.AND P1, PT, R45, 0x7fffff7d, PT ;  /* 0x7fffff7d2d00780c */ /* 0x000fe20003f26070 */
[----:B------:R-:W-:-:S05]  /*35f0*/  VIADD R45, R14, 0xffffff9f ;  /* 0xffffff9f0e2d7836 */ /* 0x000fca0000000000 */
[----:B------:R-:W-:Y:S01]  /*3600*/  ISETP.GE.U32.AND P0, PT, R45, 0x7fffff60, PT ;  /* 0x7fffff602d00780c */ /* 0x000fe20003f06070 */
[C---:B--2---:R-:W-:Y:S02]  /*3610*/  IMAD.WIDE R10, R5.reuse, 0x4, R92 ;  /* 0x00000004050a7825 */ /* 0x044fe400078e025c */
[----:B------:R-:W2:Y:S02]  /*3620*/  LDL.LU.64 R92, [R1+0x1d8] ;  /* 0x0001d800015c7983 */ /* 0x000ea40000300a00 */
[C---:B------:R-:W-:Y:S02]  /*3630*/  IMAD.WIDE R42, R5.reuse, 0x4, R42 ;  /* 0x00000004052a7825 */ /* 0x040fe400078e022a */
[----:B------:R-:W-:Y:S06]  /*3640*/  LDGSTS.E [R120+0x2000c], desc[UR16][R10.64], !P1 ;  /* 0x2000c0000a787fae */ /* 0x000fec000c921850 */
[----:B------:R1:W-:Y:S01]  /*3650*/  LDGSTS.E [R120+0x30000], desc[UR16][R42.64], !P0 ;  /* 0x300000002a787fae */ /* 0x0003e2000c121850 */
[----:B------:R-:W-:-:S04]  /*3660*/  IMAD.WIDE R40, R5, 0x4, R40 ;  /* 0x0000000405287825 */ /* 0x000fc800078e0228 */
[----:B------:R-:W-:Y:S01]  /*3670*/  IMAD.WIDE R38, R5, 0x4, R38 ;  /* 0x0000000405267825 */ /* 0x000fe200078e0226 */
[----:B------:R-:W3:Y:S03]  /*3680*/  LDL.LU.64 R10, [R1+0x68] ;  /* 0x00006800010a7983 */ /* 0x000ee60000300a00 */
[----:B-1----:R-:W-:Y:S01]  /*3690*/  VIADD R42, R14, 0xffffff9e ;  /* 0xffffff9e0e2a7836 */ /* 0x002fe20000000000 */
[----:B------:R-:W4:Y:S04]  /*36a0*/  LDL.LU.64 R20, [R1+0x60] ;  /* 0x0000600001147983 */ /* 0x000f280000300a00 */
[----:B------:R-:W-:Y:S01]  /*36b0*/  ISETP.GE.U32.AND P0, PT, R42, 0x7fffff5f, PT ;  /* 0x7fffff5f2a00780c */ /* 0x000fe20003f06070 */
[----:B------:R-:W-:-:S05]  /*36c0*/  VIADD R42, R14, 0xffffff9d ;  /* 0xffffff9d0e2a7836 */ /* 0x000fca0000000000 */
[----:B------:R-:W-:-:S07]  /*36d0*/  ISETP.GE.U32.AND P1, PT, R42, 0x7fffff5e, PT ;  /* 0x7fffff5e2a00780c */ /* 0x000fce0003f26070 */
[----:B------:R1:W-:Y:S06]  /*36e0*/  LDGSTS.E [R120+0x30004], desc[UR16][R40.64], !P0 ;  /* 0x3000400028787fae */ /* 0x0003ec000c121850 */
[----:B------:R1:W-:Y:S02]  /*36f0*/  LDGSTS.E [R120+0x30008], desc[UR16][R38.64], !P1 ;  /* 0x3000800026787fae */ /* 0x0003e4000c921850 */
[----:B-1----:R-:W-:-:S05]  /*3700*/  VIADD R40, R14, 0xffffff9c ;  /* 0xffffff9c0e287836 */ /* 0x002fca0000000000 */
[----:B------:R-:W-:Y:S01]  /*3710*/  ISETP.GE.U32.AND P3, PT, R40, 0x7fffff5d, PT ;  /* 0x7fffff5d2800780c */ /* 0x000fe20003f66070 */
[----:B------:R-:W-:Y:S02]  /*3720*/  VIADD R38, R14, 0xffffffbb ;  /* 0xffffffbb0e267836 */ /* 0x000fe40000000000 */
[C---:B------:R-:W-:Y:S02]  /*3730*/  IMAD R40, R6.reuse, 0x44, RZ ;  /* 0x0000004406287824 */ /* 0x040fe400078e02ff */
[----:B------:R-:W-:Y:S01]  /*3740*/  IMAD R39, R6, 0x48, RZ ;  /* 0x0000004806277824 */ /* 0x000fe200078e02ff */
[----:B------:R-:W-:Y:S01]  /*3750*/  ISETP.GE.U32.AND P6, PT, R38, 0x7fffff7c, PT ;  /* 0x7fffff7c2600780c */ /* 0x000fe20003fc6070 */
[----:B------:R-:W-:Y:S01]  /*3760*/  IMAD.WIDE R46, R5, 0x4, R46 ;  /* 0x00000004052e7825 */ /* 0x000fe200078e022e */
[-C--:B------:R-:W-:Y:S02]  /*3770*/  IADD3 R40, P5, R40, R18.reuse, RZ ;  /* 0x0000001228287210 */ /* 0x080fe40007fbe0ff */
[----:B------:R-:W-:-:S02]  /*3780*/  IADD3 R38, P4, R39, R18, RZ ;  /* 0x0000001227267210 */ /* 0x000fc40007f9e0ff */
[----:B------:R-:W-:Y:S01]  /*3790*/  LEA R42, P1, R6, R18, 0x6 ;  /* 0x00000012062a7211 */ /* 0x000fe200078230ff */
[C---:B------:R-:W-:Y:S01]  /*37a0*/  VIADD R18, R14.reuse, 0xffffffb9 ;  /* 0xffffffb90e127836 */ /* 0x040fe20000000000 */
[----:B------:R1:W-:Y:S01]  /*37b0*/  LDGSTS.E [R120+0x3000c], desc[UR16][R46.64], !P3 ;  /* 0x3000c0002e787fae */ /* 0x0003e2000d921850 */
[C---:B------:R-:W-:Y:S02]  /*37c0*/  VIADD R41, R14.reuse, 0xffffffba ;  /* 0xffffffba0e297836 */ /* 0x040fe40000000000 */
[----:B------:R-:W-:Y:S01]  /*37d0*/  VIADD R39, R14, 0xffffffb8 ;  /* 0xffffffb80e277836 */ /* 0x000fe20000000000 */
[----:B------:R-:W-:Y:S01]  /*37e0*/  ISETP.GE.U32.AND P2, PT, R18, 0x7fffff7a, PT ;  /* 0x7fffff7a1200780c */ /* 0x000fe20003f46070 */
[----:B------:R-:W-:Y:S02]  /*37f0*/  VIADD R18, R14, 0xffffff9a ;  /* 0xffffff9a0e127836 */ /* 0x000fe40000000000 */
[----:B-1----:R-:W-:Y:S01]  /*3800*/  IMAD R120, R6, 0x11, RZ ;  /* 0x0000001106787824 */ /* 0x002fe200078e02ff */
[----:B------:R-:W-:-:S02]  /*3810*/  ISETP.GE.U32.AND P3, PT, R39, 0x7fffff79, PT ;  /* 0x7fffff792700780c */ /* 0x000fc40003f66070 */
[----:B--2---:R-:W-:Y:S01]  /*3820*/  ISETP.GE.AND P0, PT, R0, R92, PT ;  /* 0x0000005c0000720c */ /* 0x004fe20003f06270 */
[----:B------:R-:W-:Y:S01]  /*3830*/  IMAD.SHL.U32 R92, R6, 0x10, RZ ;  /* 0x00000010065c7824 */ /* 0x000fe200078e00ff */
[----:B------:R-:W2:Y:S04]  /*3840*/  LDL.LU R0, [R1+0x1d0] ;  /* 0x0001d00001007983 */ /* 0x000ea80000300800 */
[-C--:B------:R-:W-:Y:S01]  /*3850*/  LEA.HI.X.SX32 R43, R92, R19.reuse, 0x2, P1 ;  /* 0x000000135c2b7211 */ /* 0x080fe200008f16ff */
[----:B------:R-:W-:Y:S01]  /*3860*/  IMAD R92, R6, 0x12, RZ ;  /* 0x00000012065c7824 */ /* 0x000fe200078e02ff */
[----:B------:R-:W-:Y:S02]  /*3870*/  ISETP.GE.U32.AND P1, PT, R41, 0x7fffff7b, PT ;  /* 0x7fffff7b2900780c */ /* 0x000fe40003f26070 */
[----:B------:R-:W-:-:S02]  /*3880*/  LEA.HI.X.SX32 R41, R120, R19, 0x2, P5 ;  /* 0x0000001378297211 */ /* 0x000fc400028f16ff */
[----:B------:R-:W-:Y:S02]  /*3890*/  LEA.HI.X.SX32 R39, R92, R19, 0x2, P4 ;  /* 0x000000135c277211 */ /* 0x000fe400020f16ff */
[----:B------:R-:W-:Y:S02]  /*38a0*/  ISETP.GE.U32.AND P5, PT, R18, 0x7fffff5b, PT ;  /* 0x7fffff5b1200780c */ /* 0x000fe40003fa6070 */
[----:B------:R-:W2:Y:S01]  /*38b0*/  LDL.LU.64 R18, [R1+0x58] ;  /* 0x0000580001127983 */ /* 0x000ea20000300a00 */
[----:B---3--:R-:W-:-:S04]  /*38c0*/  IMAD.WIDE R10, R5, 0x4, R10 ;  /* 0x00000004050a7825 */ /* 0x008fc800078e020a */
[C---:B----4-:R-:W-:Y:S01]  /*38d0*/  IMAD.WIDE R46, R5.reuse, 0x4, R20 ;  /* 0x00000004052e7825 */ /* 0x050fe200078e0214 */
[----:B------:R-:W-:Y:S04]  /*38e0*/  LDGSTS.E [R8+0x20000], desc[UR16][R10.64], !P6 ;  /* 0x200000000a087fae */ /* 0x000fe8000f121850 */
[----:B------:R-:W3:Y:S04]  /*38f0*/  LDL.LU.64 R20, [R1+0x48] ;  /* 0x0000480001147983 */ /* 0x000ee80000300a00 */
[----:B------:R-:W-:Y:S04]  /*3900*/  LDGSTS.E [R8+0x20004], desc[UR16][R46.64], !P1 ;  /* 0x200040002e087fae */ /* 0x000fe8000c921850 */
[----:B------:R-:W4:Y:S01]  /*3910*/  LDL.LU.64 R10, [R1+0x38] ;  /* 0x00003800010a7983 */ /* 0x000f220000300a00 */
[----:B--2---:R-:W-:-:S05]  /*3920*/  IMAD.WIDE R18, R5, 0x4, R18 ;  /* 0x0000000405127825 */ /* 0x004fca00078e0212 */
[----:B------:R1:W-:Y:S04]  /*3930*/  LDGSTS.E [R8+0x20008], desc[UR16][R18.64], !P2 ;  /* 0x2000800012087fae */ /* 0x0003e8000d121850 */
[----:B------:R-:W1:Y:S01]  /*3940*/  LDL.LU.64 R18, [R1+0x50] ;  /* 0x0000500001127983 */ /* 0x000e620000300a00 */
[C---:B------:R-:W-:Y:S02]  /*3950*/  VIADD R45, R14.reuse, 0xffffff9b ;  /* 0xffffff9b0e2d7836 */ /* 0x040fe40000000000 */
[----:B------:R-:W-:-:S03]  /*3960*/  VIADD R92, R14, 0xffffff99 ;  /* 0xffffff990e5c7836 */ /* 0x000fc60000000000 */
[----:B------:R-:W-:Y:S02]  /*3970*/  ISETP.GE.U32.AND P4, PT, R45, 0x7fffff5c, PT ;  /* 0x7fffff5c2d00780c */ /* 0x000fe40003f86070 */
[----:B------:R-:W-:Y:S01]  /*3980*/  ISETP.GE.U32.AND P6, PT, R92, 0x7fffff5a, PT ;  /* 0x7fffff5a5c00780c */ /* 0x000fe20003fc6070 */
[----:B------:R-:W-:-:S04]  /*3990*/  IMAD.WIDE R36, R5, 0x4, R36 ;  /* 0x0000000405247825 */ /* 0x000fc800078e0224 */
[----:B------:R-:W-:-:S04]  /*39a0*/  IMAD.WIDE R34, R5, 0x4, R34 ;  /* 0x0000000405227825 */ /* 0x000fc800078e0222 */
[----:B------:R-:W-:-:S04]  /*39b0*/  IMAD.WIDE R30, R5, 0x4, R30 ;  /* 0x00000004051e7825 */ /* 0x000fc800078e021e */
[----:B-1----:R-:W-:-:S05]  /*39c0*/  IMAD.WIDE R18, R5, 0x4, R18 ;  /* 0x0000000405127825 */ /* 0x002fca00078e0212 */
[----:B------:R1:W-:Y:S04]  /*39d0*/  LDGSTS.E [R8+0x2000c], desc[UR16][R18.64], !P3 ;  /* 0x2000c00012087fae */ /* 0x0003e8000d921850 */
[----:B------:R-:W-:Y:S04]  /*39e0*/  LDGSTS.E [R8+0x30000], desc[UR16][R36.64], !P4 ;  /* 0x3000000024087fae */ /* 0x000fe8000e121850 */
[----:B------:R-:W-:Y:S01]  /*39f0*/  LDGSTS.E [R8+0x30004], desc[UR16][R34.64], !P5 ;  /* 0x3000400022087fae */ /* 0x000fe2000e921850 */
[----:B-1----:R-:W-:-:S03]  /*3a00*/  VIADD R19, R14, 0xffffffb4 ;  /* 0xffffffb40e137836 */ /* 0x002fc60000000000 */
[----:B------:R3:W-:Y:S01]  /*3a10*/  LDGSTS.E [R8+0x30008], desc[UR16][R30.64], !P6 ;  /* 0x300080001e087fae */ /* 0x0007e2000f121850 */
[----:B------:R-:W-:Y:S01]  /*3a20*/  VIADD R18, R14, 0xffffff97 ;  /* 0xffffff970e127836 */ /* 0x000fe20000000000 */
[----:B------:R-:W-:-:S04]  /*3a30*/  ISETP.GE.U32.AND P5, PT, R19, 0x7fffff75, PT ;  /* 0x7fffff751300780c */ /* 0x000fc80003fa6070 */
[----:B------:R-:W-:Y:S02]  /*3a40*/  ISETP.GE.U32.AND P6, PT, R18, 0x7fffff58, PT ;  /* 0x7fffff581200780c */ /* 0x000fe40003fc6070 */
[----:B------:R-:W2:Y:S01]  /*3a50*/  LDL.LU.64 R18, [R1+0x40] ;  /* 0x0000400001127983 */ /* 0x000ea20000300a00 */
[C---:B------:R-:W-:Y:S02]  /*3a60*/  VIADD R45, R14.reuse, 0xffffff98 ;  /* 0xffffff980e2d7836 */ /* 0x040fe40000000000 */
[----:B------:R-:W-:-:S03]  /*3a70*/  VIADD R46, R14, 0xffffffb6 ;  /* 0xffffffb60e2e7836 */ /* 0x000fc60000000000 */
[----:B------:R-:W-:Y:S01]  /*3a80*/  ISETP.GE.U32.AND P1, PT, R45, 0x7fffff59, PT ;  /* 0x7fffff592d00780c */ /* 0x000fe20003f26070 */
[----:B------:R-:W-:Y:S01]  /*3a90*/  VIADD R45, R14, 0xffffffb7 ;  /* 0xffffffb70e2d7836 */ /* 0x000fe20000000000 */
[----:B------:R-:W-:-:S04]  /*3aa0*/  ISETP.GE.U32.AND P3, PT, R46, 0x7fffff77, PT ;  /* 0x7fffff772e00780c */ /* 0x000fc80003f66070 */
[----:B------:R-:W-:Y:S01]  /*3ab0*/  ISETP.GE.U32.AND P2, PT, R45, 0x7fffff78, PT ;  /* 0x7fffff782d00780c */ /* 0x000fe20003f46070 */
[----:B------:R-:W-:-:S04]  /*3ac0*/  IMAD.WIDE R32, R5, 0x4, R32 ;  /* 0x0000000405207825 */ /* 0x000fc800078e0220 */
[C---:B---3--:R-:W-:Y:S02]  /*3ad0*/  IMAD.WIDE R30, R5.reuse, 0x4, R20 ;  /* 0x00000004051e7825 */ /* 0x048fe400078e0214 */
[----:B------:R-:W-:Y:S04]  /*3ae0*/  LDGSTS.E [R8+0x3000c], desc[UR16][R32.64], !P1 ;  /* 0x3000c00020087fae */ /* 0x000fe8000c921850 */
[----:B------:R-:W3:Y:S04]  /*3af0*/  LDL.LU.64 R20, [R1+0x1c8] ;  /* 0x0001c80001147983 */ /* 0x000ee80000300a00 */
[----:B------:R4:W-:Y:S02]  /*3b00*/  LDGSTS.E [R9+0x20000], desc[UR16][R30.64], !P2 ;  /* 0x200000001e097fae */ /* 0x0009e4000d121850 */
[----:B----4-:R-:W-:-:S04]  /*3b10*/  IMAD.WIDE R30, R5, 0x4, R10 ;  /* 0x00000004051e7825 */ /* 0x010fc800078e020a */
[----:B--2---:R-:W-:-:S05]  /*3b20*/  IMAD.WIDE R18, R5, 0x4, R18 ;  /* 0x0000000405127825 */ /* 0x004fca00078e0212 */
[----:B------:R1:W-:Y:S04]  /*3b30*/  LDGSTS.E [R9+0x20004], desc[UR16][R18.64], !P3 ;  /* 0x2000400012097fae */ /* 0x0003e8000d921850 */
[----:B------:R-:W1:Y:S04]  /*3b40*/  LDL.LU.64 R18, [R1+0x30] ;  /* 0x0000300001127983 */ /* 0x000e680000300a00 */
[----:B------:R-:W2:Y:S01]  /*3b50*/  LDL.LU.64 R10, [R1+0x1c0] ;  /* 0x0001c000010a7983 */ /* 0x000ea20000300a00 */
[C---:B------:R-:W-:Y:S02]  /*3b60*/  VIADD R45, R14.reuse, 0xffffffb5 ;  /* 0xffffffb50e2d7836 */ /* 0x040fe40000000000 */
[----:B------:R-:W-:-:S03]  /*3b70*/  VIADD R8, R14, 0xffffff96 ;  /* 0xffffff960e087836 */ /* 0x000fc60000000000 */
[----:B------:R-:W-:Y:S01]  /*3b80*/  ISETP.GE.U32.AND P4, PT, R45, 0x7fffff76, PT ;  /* 0x7fffff762d00780c */ /* 0x000fe20003f86070 */
[----:B------:R-:W-:Y:S01]  /*3b90*/  VIADD R32, R14, 0xffffff95 ;  /* 0xffffff950e207836 */ /* 0x000fe20000000000 */
[----:B------:R-:W-:Y:S01]  /*3ba0*/  ISETP.GE.U32.AND P1, PT, R8, 0x7fffff57, PT ;  /* 0x7fffff570800780c */ /* 0x000fe20003f26070 */
[----:B------:R-:W-:-:S03]  /*3bb0*/  VIADD R8, R14, 0xffffff94 ;  /* 0xffffff940e087836 */ /* 0x000fc60000000000 */
[----:B------:R-:W-:Y:S01]  /*3bc0*/  ISETP.GE.U32.AND P2, PT, R32, 0x7fffff56, PT ;  /* 0x7fffff562000780c */ /* 0x000fe20003f46070 */
[----:B------:R-:W-:Y:S01]  /*3bd0*/  IMAD.WIDE R28, R5, 0x4, R28 ;  /* 0x00000004051c7825 */ /* 0x000fe200078e021c */
[----:B------:R-:W-:-:S05]  /*3be0*/  ISETP.GE.U32.AND P3, PT, R8, 0x7fffff55, PT ;  /* 0x7fffff550800780c */ /* 0x000fca0003f66070 */
[----:B------:R-:W-:Y:S01]  /*3bf0*/  LDGSTS.E [R9+0x20008], desc[UR16][R30.64], !P4 ;  /* 0x200080001e097fae */ /* 0x000fe2000e121850 */
[----:B---3--:R-:W-:-:S04]  /*3c00*/  IMAD.WIDE R20, R5, 0x4, R20 ;  /* 0x0000000405147825 */ /* 0x008fc800078e0214 */
[----:B-1----:R-:W-:-:S04]  /*3c10*/  IMAD.WIDE R18, R5, 0x4, R18 ;  /* 0x0000000405127825 */ /* 0x002fc800078e0212 */
[----:B--2---:R-:W-:Y:S01]  /*3c20*/  IMAD.WIDE R10, R5, 0x4, R10 ;  /* 0x00000004050a7825 */ /* 0x004fe200078e020a */
[----:B------:R1:W-:Y:S04]  /*3c30*/  LDGSTS.E [R9+0x2000c], desc[UR16][R18.64], !P5 ;  /* 0x2000c00012097fae */ /* 0x0003e8000e921850 */
[----:B------:R-:W-:Y:S04]  /*3c40*/  LDGSTS.E [R9+0x30000], desc[UR16][R28.64], !P6 ;  /* 0x300000001c097fae */ /* 0x000fe8000f121850 */
[----:B------:R-:W-:Y:S01]  /*3c50*/  LDGSTS.E [R9+0x30004], desc[UR16][R10.64], !P1 ;  /* 0x300040000a097fae */ /* 0x000fe2000c921850 */
[----:B-1----:R-:W-:-:S03]  /*3c60*/  VIADD R18, R14, 0xffffffb0 ;  /* 0xffffffb00e127836 */ /* 0x002fc60000000000 */
[----:B------:R1:W-:Y:S02]  /*3c70*/  LDGSTS.E [R9+0x30008], desc[UR16][R20.64], !P2 ;  /* 0x3000800014097fae */ /* 0x0003e4000d121850 */
[----:B------:R-:W-:Y:S01]  /*3c80*/  ISETP.GE.U32.AND P1, PT, R18, 0x7fffff71, PT ;  /* 0x7fffff711200780c */ /* 0x000fe20003f26070 */
[----:B------:R-:W-:Y:S01]  /*3c90*/  IMAD.WIDE R18, R5, 0x4, R16 ;  /* 0x0000000405127825 */ /* 0x000fe200078e0210 */
[----:B------:R-:W2:Y:S04]  /*3ca0*/  LDL.LU.64 R10, [R1+0x20] ;  /* 0x00002000010a7983 */ /* 0x000ea80000300a00 */
[----:B------:R-:W3:Y:S01]  /*3cb0*/  LDL.LU.64 R16, [R1+0x28] ;  /* 0x0000280001107983 */ /* 0x000ee20000300a00 */
[----:B-1----:R-:W-:-:S03]  /*3cc0*/  VIADD R20, R14, 0xffffff92 ;  /* 0xffffff920e147836 */ /* 0x002fc60000000000 */
[----:B------:R-:W-:Y:S02]  /*3cd0*/  LDGSTS.E [R9+0x3000c], desc[UR16][R18.64], !P3 ;  /* 0x3000c00012097fae */ /* 0x000fe4000d921850 */
[----:B------:R-:W-:Y:S02]  /*3ce0*/  ISETP.GE.U32.AND P3, PT, R20, 0x7fffff53, PT ;  /* 0x7fffff531400780c */ /* 0x000fe40003f66070 */
[----:B------:R-:W4:Y:S04]  /*3cf0*/  LDL.LU.64 R18, [R1+0x10] ;  /* 0x0000100001127983 */ /* 0x000f280000300a00 */
[----:B------:R-:W4:Y:S01]  /*3d00*/  LDL.LU.64 R20, [R1+0x18] ;  /* 0x0000180001147983 */ /* 0x000f220000300a00 */
[C---:B------:R-:W-:Y:S02]  /*3d10*/  VIADD R32, R14.reuse, 0xffffffb3 ;  /* 0xffffffb30e207836 */ /* 0x040fe40000000000 */
[----:B------:R-:W-:-:S03]  /*3d20*/  VIADD R8, R14, 0xffffffb2 ;  /* 0xffffffb20e087836 */ /* 0x000fc60000000000 */
[----:B------:R-:W-:Y:S02]  /*3d30*/  ISETP.GE.U32.AND P4, PT, R32, 0x7fffff74, PT ;  /* 0x7fffff742000780c */ /* 0x000fe40003f86070 */
[----:B------:R-:W-:Y:S01]  /*3d40*/  ISETP.GE.U32.AND P5, PT, R8, 0x7fffff73, PT ;  /* 0x7fffff730800780c */ /* 0x000fe20003fa6070 */
[----:B------:R-:W-:-:S05]  /*3d50*/  VIADD R8, R14, 0xffffffb1 ;  /* 0xffffffb10e087836 */ /* 0x000fca0000000000 */
[----:B------:R-:W-:Y:S01]  /*3d60*/  ISETP.GE.U32.AND P6, PT, R8, 0x7fffff72, PT ;  /* 0x7fffff720800780c */ /* 0x000fe20003fc6070 */
[----:B------:R-:W-:-:S05]  /*3d70*/  VIADD R8, R14, 0xffffff93 ;  /* 0xffffff930e087836 */ /* 0x000fca0000000000 */
[----:B------:R-:W-:Y:S01]  /*3d80*/  ISETP.GE.U32.AND P2, PT, R8, 0x7fffff54, PT ;  /* 0x7fffff540800780c */ /* 0x000fe20003f46070 */
[----:B------:R-:W-:Y:S02]  /*3d90*/  VIADD R8, R14, 0xffffff91 ;  /* 0xffffff910e087836 */ /* 0x000fe40000000000 */
[----:B--2---:R-:W-:-:S04]  /*3da0*/  IMAD.WIDE R10, R5, 0x4, R10 ;  /* 0x00000004050a7825 */ /* 0x004fc800078e020a */
[----:B---3--:R-:W-:-:S05]  /*3db0*/  IMAD.WIDE R16, R5, 0x4, R16 ;  /* 0x0000000405107825 */ /* 0x008fca00078e0210 */
[----:B------:R-:W-:Y:S04]  /*3dc0*/  LDGSTS.E [R121+0x20000], desc[UR16][R16.64], !P4 ;  /* 0x2000000010797fae */ /* 0x000fe8000e121850 */
[----:B------:R4:W-:Y:S02]  /*3dd0*/  LDGSTS.E [R121+0x20004], desc[UR16][R10.64], !P5 ;  /* 0x200040000a797fae */ /* 0x0009e4000e921850 */
[C---:B----4-:R-:W-:Y:S02]  /*3de0*/  IMAD.WIDE R10, R5.reuse, 0x4, R20 ;  /* 0x00000004050a7825 */ /* 0x050fe400078e0214 */
[----:B------:R-:W2:Y:S01]  /*3df0*/  LDL.LU.64 R20, [R1+0x8] ;  /* 0x0000080001147983 */ /* 0x000ea20000300a00 */
[----:B------:R-:W-:Y:S01]  /*3e00*/  ISETP.GE.U32.AND P4, PT, R8, 0x7fffff52, PT ;  /* 0x7fffff520800780c */ /* 0x000fe20003f86070 */
[----:B------:R-:W-:-:S02]  /*3e10*/  IMAD.WIDE R8, R5, 0x4, R18 ;  /* 0x0000000405087825 */ /* 0x000fc400078e0212 */
[----:B------:R-:W3:Y:S02]  /*3e20*/  LDL.LU.64 R18, [R1] ;  /* 0x0000000001127983 */ /* 0x000ee40000300a00 */
[C---:B------:R-:W-:Y:S02]  /*3e30*/  VIADD R16, R14.reuse, 0xffffff90 ;  /* 0xffffff900e107836 */ /* 0x040fe40000000000 */
[----:B------:R-:W-:Y:S01]  /*3e40*/  VIADD R17, R14, 0xffffffaf ;  /* 0xffffffaf0e117836 */ /* 0x000fe20000000000 */
[----:B------:R-:W-:Y:S01]  /*3e50*/  LDGSTS.E [R121+0x20008], desc[UR16][R10.64], !P6 ;  /* 0x200080000a797fae */ /* 0x000fe2000f121850 */
[C---:B------:R-:W-:Y:S01]  /*3e60*/  IMAD.WIDE R24, R5.reuse, 0x4, R24 ;  /* 0x0000000405187825 */ /* 0x040fe200078e0218 */
[----:B------:R-:W-:Y:S02]  /*3e70*/  ISETP.GE.U32.AND P5, PT, R16, 0x7fffff51, PT ;  /* 0x7fffff511000780c */ /* 0x000fe40003fa6070 */
[----:B------:R1:W-:Y:S01]  /*3e80*/  LDGSTS.E [R121+0x2000c], desc[UR16][R8.64], !P1 ;  /* 0x2000c00008797fae */ /* 0x0003e2000c921850 */
[----:B------:R-:W-:Y:S01]  /*3e90*/  IMAD.WIDE R22, R5, 0x4, R22 ;  /* 0x0000000405167825 */ /* 0x000fe200078e0216 */
[----:B------:R-:W-:-:S02]  /*3ea0*/  ISETP.GE.U32.AND P6, PT, R17, 0x7fffff70, PT ;  /* 0x7fffff701100780c */ /* 0x000fc40003fc6070 */
[----:B------:R-:W-:Y:S01]  /*3eb0*/  LDGSTS.E [R121+0x30000], desc[UR16][R24.64], !P2 ;  /* 0x3000000018797fae */ /* 0x000fe2000d121850 */
[C---:B------:R-:W-:Y:S02]  /*3ec0*/  VIADD R16, R14.reuse, 0xffffffae ;  /* 0xffffffae0e107836 */ /* 0x040fe40000000000 */
[C---:B------:R-:W-:Y:S01]  /*3ed0*/  IMAD.WIDE R12, R5.reuse, 0x4, R12 ;  /* 0x00000004050c7825 */ /* 0x040fe200078e020c */
[----:B------:R-:W-:Y:S03]  /*3ee0*/  LDGSTS.E [R121+0x30004], desc[UR16][R22.64], !P3 ;  /* 0x3000400016797fae */ /* 0x000fe6000d921850 */
[----:B-1----:R-:W-:Y:S02]  /*3ef0*/  VIADD R8, R14, 0xffffffac ;  /* 0xffffffac0e087836 */ /* 0x002fe40000000000 */
[----:B------:R-:W-:Y:S01]  /*3f00*/  IMAD.WIDE R26, R5, 0x4, R26 ;  /* 0x00000004051a7825 */ /* 0x000fe200078e021a */
[----:B------:R-:W-:Y:S01]  /*3f10*/  ISETP.GE.U32.AND P1, PT, R16, 0x7fffff6f, PT ;  /* 0x7fffff6f1000780c */ /* 0x000fe20003f26070 */
[----:B------:R1:W-:Y:S01]  /*3f20*/  LDGSTS.E [R121+0x30008], desc[UR16][R12.64], !P4 ;  /* 0x300080000c797fae */ /* 0x0003e2000e121850 */
[----:B------:R-:W-:Y:S01]  /*3f30*/  ISETP.GE.U32.AND P3, PT, R8, 0x7fffff6d, PT ;  /* 0x7fffff6d0800780c */ /* 0x000fe20003f66070 */
[----:B------:R-:W-:-:S02]  /*3f40*/  VIADD R8, R14, 0xffffff8e ;  /* 0xffffff8e0e087836 */ /* 0x000fc40000000000 */
[----:B------:R-:W-:Y:S01]  /*3f50*/  VIADD R9, R14, 0xffffffad ;  /* 0xffffffad0e097836 */ /* 0x000fe20000000000 */
[----:B------:R-:W-:Y:S01]  /*3f60*/  LDGSTS.E [R121+0x3000c], desc[UR16][R26.64], !P5 ;  /* 0x3000c0001a797fae */ /* 0x000fe2000e921850 */
[----:B------:R-:W-:Y:S01]  /*3f70*/  IMAD.WIDE R42, R5, 0x4, R42 ;  /* 0x00000004052a7825 */ /* 0x000fe200078e022a */
[----:B------:R-:W-:-:S03]  /*3f80*/  ISETP.GE.U32.AND P5, PT, R8, 0x7fffff4f, PT ;  /* 0x7fffff4f0800780c */ /* 0x000fc60003fa6070 */
[C---:B------:R-:W-:Y:S01]  /*3f90*/  VIADD R8, R14.reuse, 0xffffff8d ;  /* 0xffffff8d0e087836 */ /* 0x040fe20000000000 */
[----:B------:R-:W-:Y:S01]  /*3fa0*/  ISETP.GE.U32.AND P2, PT, R9, 0x7fffff6e, PT ;  /* 0x7fffff6e0900780c */ /* 0x000fe20003f46070 */
[----:B------:R-:W-:Y:S01]  /*3fb0*/  VIADD R9, R14, 0xffffff8f ;  /* 0xffffff8f0e097836 */ /* 0x000fe20000000000 */
[----:B------:R-:W-:Y:S01]  /*3fc0*/  LDGSTS.E [R15+0x20000], desc[UR16][R42.64], !P6 ;  /* 0x200000002a0f7fae */ /* 0x000fe2000f121850 */
[----:B------:R-:W-:Y:S01]  /*3fd0*/  IMAD.WIDE R40, R5, 0x4, R40 ;  /* 0x0000000405287825 */ /* 0x000fe200078e0228 */
[----:B------:R-:W-:Y:S01]  /*3fe0*/  ISETP.GE.U32.AND P6, PT, R8, 0x7fffff4e, PT ;  /* 0x7fffff4e0800780c */ /* 0x000fe20003fc6070 */
[----:B-1----:R-:W1:Y:S02]  /*3ff0*/  LDC R12, c[0x0][0x230] ;  /* 0x00008c00ff0c7b82 */ /* 0x002e640000000800 */
[----:B------:R-:W-:Y:S01]  /*4000*/  VIADD R8, R14, 0xffffff8c ;  /* 0xffffff8c0e087836 */ /* 0x000fe20000000000 */
[----:B------:R-:W-:Y:S01]  /*4010*/  ISETP.GE.U32.AND P4, PT, R9, 0x7fffff50, PT ;  /* 0x7fffff500900780c */ /* 0x000fe20003f86070 */
[----:B------:R-:W-:Y:S01]  /*4020*/  LDGSTS.E [R15+0x20004], desc[UR16][R40.64], !P1 ;  /* 0x20004000280f7fae */ /* 0x000fe2000c921850 */
[----:B------:R-:W-:-:S02]  /*4030*/  IMAD.WIDE R38, R5, 0x4, R38 ;  /* 0x0000000405267825 */ /* 0x000fc400078e0226 */
[----:B------:R-:W-:Y:S02]  /*4040*/  ISETP.GE.U32.AND P1, PT, R8, 0x7fffff4d, PT ;  /* 0x7fffff4d0800780c */ /* 0x000fe40003f26070 */
[C---:B------:R-:W-:Y:S01]  /*4050*/  IMAD.WIDE R70, R5.reuse, 0x4, R70 ;  /* 0x0000000405467825 */ /* 0x040fe200078e0246 */
[----:B------:R-:W-:Y:S01]  /*4060*/  LDGSTS.E [R15+0x20008], desc[UR16][R38.64], !P2 ;  /* 0x20008000260f7fae */ /* 0x000fe2000d121850 */
[----:B------:R-:W4:Y:S02]  /*4070*/  LDC R13, c[0x0][0x230] ;  /* 0x00008c00ff0d7b82 */ /* 0x000f240000000800 */
[----:B------:R-:W-:Y:S02]  /*4080*/  VIADD R10, R14, 0xffffffab ;  /* 0xffffffab0e0a7836 */ /* 0x000fe40000000000 */
[----:B------:R-:W-:-:S03]  /*4090*/  IMAD.WIDE R72, R5, 0x4, R72 ;  /* 0x0000000405487825 */ /* 0x000fc600078e0248 */
[----:B------:R-:W-:Y:S01]  /*40a0*/  ISETP.GE.U32.AND P2, PT, R10, 0x7fffff6c, PT ;  /* 0x7fffff6c0a00780c */ /* 0x000fe20003f46070 */
[----:B------:R-:W-:-:S04]  /*40b0*/  IMAD.WIDE R74, R5, 0x4, R74 ;  /* 0x00000004054a7825 */ /* 0x000fc800078e024a */
[----:B------:R-:W-:Y:S02]  /*40c0*/  VIADD R10, R14, 0xffffffaa ;  /* 0xffffffaa0e0a7836 */ /* 0x000fe40000000000 */
[----:B------:R-:W-:-:S04]  /*40d0*/  IMAD.WIDE R76, R5, 0x4, R76 ;  /* 0x00000004054c7825 */ /* 0x000fc800078e024c */
[----:B------:R-:W-:Y:S02]  /*40e0*/  VIADD R11, R14, 0xffffff8a ;  /* 0xffffff8a0e0b7836 */ /* 0x000fe40000000000 */
[----:B------:R-:W-:-:S04]  /*40f0*/  IMAD.WIDE R48, R5, 0x4, R48 ;  /* 0x0000000405307825 */ /* 0x000fc800078e0230 */
[----:B------:R-:W-:-:S04]  /*4100*/  IMAD.WIDE R50, R5, 0x4, R50 ;  /* 0x0000000405327825 */ /* 0x000fc800078e0232 */
[----:B------:R-:W-:-:S04]  /*4110*/  IMAD.WIDE R52, R5, 0x4, R52 ;  /* 0x0000000405347825 */ /* 0x000fc800078e0234 */
[C---:B------:R-:W-:Y:S01]  /*4120*/  IMAD.WIDE R78, R5.reuse, 0x4, R78 ;  /* 0x00000004054e7825 */ /* 0x040fe200078e024e */
[----:B------:R-:W1:Y:S03]  /*4130*/  S2R R120, SR_TID.X ;  /* 0x0000000000787919 */ /* 0x000e660000002100 */
[----:B------:R-:W-:-:S04]  /*4140*/  IMAD.WIDE R80, R5, 0x4, R80 ;  /* 0x0000000405507825 */ /* 0x000fc800078e0250 */
[----:B------:R-:W-:-:S04]  /*4150*/  IMAD.WIDE R82, R5, 0x4, R82 ;  /* 0x0000000405527825 */ /* 0x000fc800078e0252 */
[----:B------:R-:W-:-:S04]  /*4160*/  IMAD.WIDE R84, R5, 0x4, R84 ;  /* 0x0000000405547825 */ /* 0x000fc800078e0254 */
[----:B------:R-:W-:-:S04]  /*4170*/  IMAD.WIDE R54, R5, 0x4, R54 ;  /* 0x0000000405367825 */ /* 0x000fc800078e0236 */
[----:B------:R-:W-:-:S04]  /*4180*/  IMAD.WIDE R56, R5, 0x4, R56 ;  /* 0x0000000405387825 */ /* 0x000fc800078e0238 */
[----:B------:R-:W-:-:S04]  /*4190*/  IMAD.WIDE R58, R5, 0x4, R58 ;  /* 0x00000004053a7825 */ /* 0x000fc800078e023a */
[----:B------:R-:W-:-:S04]  /*41a0*/  IMAD.WIDE R60, R5, 0x4, R60 ;  /* 0x00000004053c7825 */ /* 0x000fc800078e023c */
[----:B------:R-:W-:Y:S01]  /*41b0*/  IMAD.WIDE R86, R5, 0x4, R86 ;  /* 0x0000000405567825 */ /* 0x000fe200078e0256 */
[----:B-1----:R-:W-:-:S03]  /*41c0*/  LOP3.LUT R120, R120, 0x3f, RZ, 0xc0, !PT ;  /* 0x0000003f78787812 */ /* 0x002fc600078ec0ff */
[----:B------:R-:W-:-:S04]  /*41d0*/  IMAD.WIDE R88, R5, 0x4, R88 ;  /* 0x0000000405587825 */ /* 0x000fc800078e0258 */
[----:B------:R-:W-:-:S04]  /*41e0*/  IMAD.WIDE R90, R5, 0x4, R90 ;  /* 0x00000004055a7825 */ /* 0x000fc800078e025a */
[----:B--2---:R-:W-:Y:S02]  /*41f0*/  IMAD.WIDE R8, R5, 0x4, R20 ;  /* 0x0000000405087825 */ /* 0x004fe400078e0214 */
[----:B------:R-:W1:Y:S03]  /*4200*/  LDC R20, c[0x0][0x230] ;  /* 0x00008c00ff147b82 */ /* 0x000e660000000800 */
[----:B------:R2:W-:Y:S04]  /*4210*/  LDGSTS.E [R15+0x2000c], desc[UR16][R8.64], !P3 ;  /* 0x2000c000080f7fae */ /* 0x0005e8000d921850 */
[----:B------:R-:W-:Y:S01]  /*4220*/  LDGSTS.E [R15+0x30000], desc[UR16][R70.64], !P4 ;  /* 0x30000000460f7fae */ /* 0x000fe2000e121850 */
[----:B--2---:R-:W-:-:S03]  /*4230*/  VIADD R8, R14, 0xffffffa9 ;  /* 0xffffffa90e087836 */ /* 0x004fc60000000000 */
[----:B------:R-:W-:Y:S01]  /*4240*/  LDGSTS.E [R15+0x30004], desc[UR16][R72.64], !P5 ;  /* 0x30004000480f7fae */ /* 0x000fe2000e921850 */
[----:B------:R-:W-:Y:S01]  /*4250*/  VIADD R9, R14, 0xffffffa8 ;  /* 0xffffffa80e097836 */ /* 0x000fe20000000000 */
[----:B------:R-:W-:Y:S01]  /*4260*/  ISETP.GE.U32.AND P4, PT, R8, 0x7fffff6a, PT ;  /* 0x7fffff6a0800780c */ /* 0x000fe20003f86070 */
[----:B------:R-:W-:Y:S01]  /*4270*/  VIADD R8, R14, 0xffffff8b ;  /* 0xffffff8b0e087836 */ /* 0x000fe20000000000 */
[----:B------:R-:W-:Y:S01]  /*4280*/  LDGSTS.E [R15+0x30008], desc[UR16][R74.64], !P6 ;  /* 0x300080004a0f7fae */ /* 0x000fe2000f121850 */
[----:B------:R-:W-:Y:S02]  /*4290*/  ISETP.GE.U32.AND P3, PT, R10, 0x7fffff6b, PT ;  /* 0x7fffff6b0a00780c */ /* 0x000fe40003f66070 */
[----:B------:R-:W-:Y:S02]  /*42a0*/  ISETP.GE.U32.AND P5, PT, R9, 0x7fffff69, PT ;  /* 0x7fffff690900780c */ /* 0x000fe40003fa6070 */
[----:B------:R-:W-:Y:S01]  /*42b0*/  ISETP.GE.U32.AND P6, PT, R8, 0x7fffff4c, PT ;  /* 0x7fffff4c0800780c */ /* 0x000fe20003fc6070 */
[----:B---3--:R-:W-:Y:S01]  /*42c0*/  IMAD.WIDE R8, R5, 0x4, R18 ;  /* 0x0000000405087825 */ /* 0x008fe200078e0212 */
[----:B------:R-:W-:Y:S03]  /*42d0*/  LDGSTS.E [R15+0x3000c], desc[UR16][R76.64], !P1 ;  /* 0x3000c0004c0f7fae */ /* 0x000fe6000c921850 */
[----:B------:R-:W-:Y:S01]  /*42e0*/  VIADD R10, R14, 0xffffff89 ;  /* 0xffffff890e0a7836 */ /* 0x000fe20000000000 */
[----:B------:R2:W-:Y:S04]  /*42f0*/  LDGSTS.E [R122+0x20000], desc[UR16][R8.64], !P2 ;  /* 0x20000000087a7fae */ /* 0x0005e8000d121850 */
[----:B------:R-:W-:Y:S01]  /*4300*/  ISETP.GE.U32.AND P2, PT, R10, 0x7fffff4a, PT ;  /* 0x7fffff4a0a00780c */ /* 0x000fe20003f46070 */
[----:B------:R-:W-:Y:S01]  /*4310*/  LDGSTS.E [R122+0x20004], desc[UR16][R48.64], !P3 ;  /* 0x20004000307a7fae */ /* 0x000fe2000d921850 */
[----:B------:R-:W3:Y:S01]  /*4320*/  LDC R10, c[0x0][0x230] ;  /* 0x00008c00ff0a7b82 */ /* 0x000ee20000000800 */
[----:B------:R-:W-:-:S02]  /*4330*/  ISETP.GE.U32.AND P1, PT, R11, 0x7fffff4b, PT ;  /* 0x7fffff4b0b00780c */ /* 0x000fc40003f26070 */
[----:B------:R-:W-:Y:S01]  /*4340*/  LDGSTS.E [R122+0x20008], desc[UR16][R50.64], !P4 ;  /* 0x20008000327a7fae */ /* 0x000fe2000e121850 */
[----:B--2---:R-:W-:-:S03]  /*4350*/  VIADD R8, R14, 0xffffffa7 ;  /* 0xffffffa70e087836 */ /* 0x004fc60000000000 */
[----:B------:R-:W-:Y:S01]  /*4360*/  LDGSTS.E [R122+0x2000c], desc[UR16][R52.64], !P5 ;  /* 0x2000c000347a7fae */ /* 0x000fe2000e921850 */
[----:B------:R-:W-:Y:S01]  /*4370*/  VIADD R9, R14, 0xffffff88 ;  /* 0xffffff880e097836 */ /* 0x000fe20000000000 */
[----:B------:R-:W2:Y:S01]  /*4380*/  LDC R11, c[0x0][0x230] ;  /* 0x00008c00ff0b7b82 */ /* 0x000ea20000000800 */
[----:B------:R-:W-:Y:S01]  /*4390*/  ISETP.GE.U32.AND P4, PT, R8, 0x7fffff68, PT ;  /* 0x7fffff680800780c */ /* 0x000fe20003f86070 */
[C---:B------:R-:W-:Y:S02]  /*43a0*/  VIADD R8, R14.reuse, 0xffffffa5 ;  /* 0xffffffa50e087836 */ /* 0x040fe40000000000 */
[----:B------:R-:W-:Y:S01]  /*43b0*/  ISETP.GE.U32.AND P3, PT, R9, 0x7fffff49, PT ;  /* 0x7fffff490900780c */ /* 0x000fe20003f66070 */
[----:B------:R-:W-:Y:S01]  /*43c0*/  LDGSTS.E [R122+0x30000], desc[UR16][R78.64], !P6 ;  /* 0x300000004e7a7fae */ /* 0x000fe2000f121850 */
[----:B------:R-:W-:Y:S01]  /*43d0*/  VIADD R9, R14, 0xffffffa6 ;  /* 0xffffffa60e097836 */ /* 0x000fe20000000000 */
[----:B------:R-:W-:Y:S01]  /*43e0*/  ISETP.GE.U32.AND P6, PT, R8, 0x7fffff66, PT ;  /* 0x7fffff660800780c */ /* 0x000fe20003fc6070 */
[C---:B------:R-:W-:Y:S01]  /*43f0*/  VIADD R8, R14.reuse, 0xffffff87 ;  /* 0xffffff870e087836 */ /* 0x040fe20000000000 */
[----:B------:R-:W-:Y:S01]  /*4400*/  LDGSTS.E [R122+0x30004], desc[UR16][R80.64], !P1 ;  /* 0x30004000507a7fae */ /* 0x000fe2000c921850 */
[----:B------:R-:W-:Y:S01]  /*4410*/  VIADD R14, R14, 0xffffffa4 ;  /* 0xffffffa40e0e7836 */ /* 0x000fe20000000000 */
[----:B------:R-:W-:Y:S01]  /*4420*/  ISETP.GE.U32.AND P5, PT, R9, 0x7fffff67, PT ;  /* 0x7fffff670900780c */ /* 0x000fe20003fa6070 */
[----:B------:R-:W4:Y:S01]  /*4430*/  LDC R15, c[0x0][0x230] ;  /* 0x00008c00ff0f7b82 */ /* 0x000f220000000800 */
[----:B------:R-:W-:Y:S01]  /*4440*/  LDGSTS.E [R122+0x30008], desc[UR16][R82.64], !P2 ;  /* 0x30008000527a7fae */ /* 0x000fe2000d121850 */
[----:B------:R-:W-:-:S02]  /*4450*/  ISETP.GE.U32.AND P1, PT, R8, 0x7fffff48, PT ;  /* 0x7fffff480800780c */ /* 0x000fc40003f26070 */
[----:B------:R-:W-:Y:S01]  /*4460*/  ISETP.GE.U32.AND P2, PT, R14, 0x7fffff65, PT ;  /* 0x7fffff650e00780c */ /* 0x000fe20003f46070 */
[----:B---3--:R-:W-:Y:S01]  /*4470*/  VIADD R8, R10, 0xffffff86 ;  /* 0xffffff860a087836 */ /* 0x008fe20000000000 */
[----:B------:R-:W-:Y:S02]  /*4480*/  LDGSTS.E [R122+0x3000c], desc[UR16][R84.64], !P3 ;  /* 0x3000c000547a7fae */ /* 0x000fe4000d921850 */
[----:B------:R-:W3:Y:S02]  /*4490*/  LDC R9, c[0x0][0x230] ;  /* 0x00008c00ff097b82 */ /* 0x000ee40000000800 */
[----:B------:R-:W-:Y:S01]  /*44a0*/  ISETP.GE.U32.AND P3, PT, R8, 0x7fffff47, PT ;  /* 0x7fffff470800780c */ /* 0x000fe20003f66070 */
[----:B------:R-:W-:Y:S01]  /*44b0*/  LDGSTS.E [R123+0x20000], desc[UR16][R54.64], !P4 ;  /* 0x20000000367b7fae */ /* 0x000fe2000e121850 */
[----:B------:R-:W-:-:S03]  /*44c0*/  VIADD R8, R12, 0xffffff85 ;  /* 0xffffff850c087836 */ /* 0x000fc60000000000 */
[----:B------:R-:W-:Y:S01]  /*44d0*/  LDGSTS.E [R123+0x20004], desc[UR16][R56.64], !P5 ;  /* 0x20004000387b7fae */ /* 0x000fe2000e921850 */
[----:B------:R-:W1:Y:S03]  /*44e0*/  LDC R10, c[0x0][0x230] ;  /* 0x00008c00ff0a7b82 */ /* 0x000e660000000800 */
[----:B------:R-:W-:Y:S04]  /*44f0*/  LDGSTS.E [R123+0x20008], desc[UR16][R58.64], !P6 ;  /* 0x200080003a7b7fae */ /* 0x000fe8000f121850 */
[----:B------:R-:W-:Y:S01]  /*4500*/  LDGSTS.E [R123+0x2000c], desc[UR16][R60.64], !P2 ;  /* 0x2000c0003c7b7fae */ /* 0x000fe2000d121850 */
[----:B------:R-:W4:Y:S03]  /*4510*/  LDC R14, c[0x0][0x230] ;  /* 0x00008c00ff0e7b82 */ /* 0x000f260000000800 */
[----:B------:R-:W-:Y:S01]  /*4520*/  LDGSTS.E [R123+0x30000], desc[UR16][R86.64], !P1 ;  /* 0x30000000567b7fae */ /* 0x000fe2000c921850 */
[----:B------:R-:W-:-:S03]  /*4530*/  ISETP.GE.U32.AND P1, PT, R8, 0x7fffff46, PT ;  /* 0x7fffff460800780c */ /* 0x000fc60003f26070 */
[----:B------:R-:W-:Y:S01]  /*4540*/  LDGSTS.E [R123+0x30004], desc[UR16][R88.64], !P3 ;  /* 0x30004000587b7fae */ /* 0x000fe2000d921850 */
[----:B---3--:R-:W-:Y:S01]  /*4550*/  VIADD R9, R9, 0xffffff84 ;  /* 0xffffff8409097836 */ /* 0x008fe20000000000 */
[----:B------:R-:W3:Y:S08]  /*4560*/  LDC R12, c[0x0][0x230] ;  /* 0x00008c00ff0c7b82 */ /* 0x000ef00000000800 */
[----:B------:R3:W-:Y:S01]  /*4570*/  LDGSTS.E [R123+0x30008], desc[UR16][R90.64], !P1 ;  /* 0x300080005a7b7fae */ /* 0x0007e2000c921850 */
[----:B------:R-:W-:-:S03]  /*4580*/  ISETP.GE.AND P1, PT, R120, R3, PT ;  /* 0x000000037800720c */ /* 0x000fc60003f26270 */
[----:B------:R-:W5:Y:S01]  /*4590*/  LDL.LU R3, [R1+0x1b8] ;  /* 0x0001b80001037983 */ /* 0x000f620000300800 */
[----:B--2---:R-:W-:Y:S01]  /*45a0*/  VIADD R8, R11, 0xffffffa3 ;  /* 0xffffffa30b087836 */ /* 0x004fe20000000000 */
[----:B------:R-:W-:Y:S01]  /*45b0*/  ISETP.GE.U32.AND P2, PT, R9, 0x7fffff45, PT ;  /* 0x7fffff450900780c */ /* 0x000fe20003f46070 */
[----:B-1----:R-:W-:Y:S01]  /*45c0*/  VIADD R10, R10, 0xffffffa2 ;  /* 0xffffffa20a0a7836 */ /* 0x002fe20000000000 */
[----:B------:R-:W1:Y:S01]  /*45d0*/  LDC R11, c[0x0][0x230] ;  /* 0x00008c00ff0b7b82 */ /* 0x000e620000000800 */
[----:B----4-:R-:W-:Y:S01]  /*45e0*/  VIADD R9, R15, 0xffffffa1 ;  /* 0xffffffa10f097836 */ /* 0x010fe20000000000 */
[----:B------:R-:W-:Y:S02]  /*45f0*/  ISETP.GE.U32.AND P3, PT, R8, 0x7fffff64, PT ;  /* 0x7fffff640800780c */ /* 0x000fe40003f66070 */
[----:B------:R-:W-:Y:S02]  /*4600*/  ISETP.GE.U32.AND P5, PT, R10, 0x7fffff63, PT ;  /* 0x7fffff630a00780c */ /* 0x000fe40003fa6070 */
[----:B------:R-:W-:Y:S01]  /*4610*/  ISETP.GE.U32.AND P6, PT, R9, 0x7fffff62, PT ;  /* 0x7fffff620900780c */ /* 0x000fe20003fc6070 */
[----:B------:R-:W-:-:S02]  /*4620*/  VIADD R8, R0, 0x1 ;  /* 0x0000000100087836 */ /* 0x000fc40000000000 */
[----:B------:R-:W-:-:S04]  /*4630*/  IMAD.WIDE R94, R5, 0x4, R94 ;  /* 0x00000004055e7825 */ /* 0x000fc800078e025e */
[C---:B------:R-:W-:Y:S01]  /*4640*/  IMAD.WIDE R62, R5.reuse, 0x4, R62 ;  /* 0x00000004053e7825 */ /* 0x040fe200078e023e */
[----:B------:R-:W-:Y:S01]  /*4650*/  ISETP.LT.AND P4, PT, R8, R93, !P0 ;  /* 0x0000005d0800720c */ /* 0x000fe20004781270 */
[----:B------:R-:W-:Y:S02]  /*4660*/  LDGSTS.E [R123+0x3000c], desc[UR16][R94.64], !P2 ;  /* 0x3000c0005e7b7fae */ /* 0x000fe4000d121850 */
[C---:B------:R-:W-:Y:S02]  /*4670*/  IMAD.WIDE R64, R5.reuse, 0x4, R64 ;  /* 0x0000000405407825 */ /* 0x040fe400078e0240 */
[----:B------:R-:W-:Y:S02]  /*4680*/  LDGSTS.E [R124+0x20000], desc[UR16][R62.64], !P3 ;  /* 0x200000003e7c7fae */ /* 0x000fe4000d921850 */
[----:B------:R-:W-:Y:S02]  /*4690*/  IMAD.WIDE R66, R5, 0x4, R66 ;  /* 0x0000000405427825 */ /* 0x000fe400078e0242 */
[----:B------:R-:W-:Y:S02]  /*46a0*/  LDGSTS.E [R124+0x20004], desc[UR16][R64.64], !P5 ;  /* 0x20004000407c7fae */ /* 0x000fe4000e921850 */
[----:B------:R-:W-:-:S02]  /*46b0*/  VIADD R8, R14, 0xffffffa0 ;  /* 0xffffffa00e087836 */ /* 0x000fc40000000000 */
[----:B------:R-:W-:Y:S03]  /*46c0*/  LDGSTS.E [R124+0x20008], desc[UR16][R66.64], !P6 ;  /* 0x20008000427c7fae */ /* 0x000fe6000f121850 */
[----:B------:R-:W-:Y:S01]  /*46d0*/  ISETP.GE.U32.AND P6, PT, R8, 0x7fffff61, PT ;  /* 0x7fffff610800780c */ /* 0x000fe20003fc6070 */
[----:B---3--:R-:W-:Y:S01]  /*46e0*/  VIADD R12, R12, 0xffffff83 ;  /* 0xffffff830c0c7836 */ /* 0x008fe20000000000 */
[----:B------:R-:W-:Y:S01]  /*46f0*/  ISETP.GT.AND P3, PT, R125, 0x7f, PT ;  /* 0x0000007f7d00780c */ /* 0x000fe20003f64270 */
[----:B-1----:R-:W-:Y:S01]  /*4700*/  VIADD R11, R11, 0xffffff82 ;  /* 0xffffff820b0b7836 */ /* 0x002fe20000000000 */
[----:B------:R-:W-:Y:S01]  /*4710*/  SEL R8, RZ, 0x4, P1 ;  /* 0x00000004ff087807 */ /* 0x000fe20000800000 */
[----:B------:R-:W-:Y:S02]  /*4720*/  VIADD R9, R13, 0xffffff81 ;  /* 0xffffff810d097836 */ /* 0x000fe40000000000 */
[----:B------:R-:W-:Y:S01]  /*4730*/  IMAD.WIDE R68, R5, 0x4, R68 ;  /* 0x0000000405447825 */ /* 0x000fe200078e0244 */
[----:B------:R-:W-:-:S03]  /*4740*/  ISETP.GE.U32.AND P2, PT, R12, 0x7fffff44, PT ;  /* 0x7fffff440c00780c */ /* 0x000fc60003f46070 */
[----:B------:R-:W-:Y:S01]  /*4750*/  VIADD R20, R20, 0xffffff80 ;  /* 0xffffff8014147836 */ /* 0x000fe20000000000 */
[----:B------:R-:W-:Y:S01]  /*4760*/  ISETP.GE.U32.AND P1, PT, R11, 0x7fffff43, PT ;  /* 0x7fffff430b00780c */ /* 0x000fe20003f26070 */
[----:B------:R-:W-:Y:S01]  /*4770*/  LDGSTS.E [R124+0x2000c], desc[UR16][R68.64], !P6 ;  /* 0x2000c000447c7fae */ /* 0x000fe2000f121850 */
[----:B------:R-:W-:Y:S02]  /*4780*/  SEL R8, R8, RZ, P3 ;  /* 0x000000ff08087207 */ /* 0x000fe40001800000 */
[----:B------:R-:W-:Y:S02]  /*4790*/  ISETP.GE.U32.AND P3, PT, R9, 0x7fffff42, PT ;  /* 0x7fffff420900780c */ /* 0x000fe40003f66070 */
[----:B------:R-:W-:Y:S02]  /*47a0*/  ISETP.GE.U32.AND P6, PT, R20, 0x7fffff41, PT ;  /* 0x7fffff411400780c */ /* 0x000fe40003fc6070 */
[----:B------:R-:W-:Y:S01]  /*47b0*/  ISETP.NE.U32.AND P5, PT, R8, RZ, PT ;  /* 0x000000ff0800720c */ /* 0x000fe20003fa5070 */
[----:B------:R-:W-:-:S04]  /*47c0*/  IMAD.WIDE R102, R5, 0x4, R102 ;  /* 0x0000000405667825 */ /* 0x000fc800078e0266 */
[----:B------:R-:W-:Y:S01]  /*47d0*/  IMAD.WIDE R96, R5, 0x4, R96 ;  /* 0x0000000405607825 */ /* 0x000fe200078e0260 */
[----:B------:R-:W-:Y:S03]  /*47e0*/  LDGSTS.E [R124+0x30000], desc[UR16][R102.64], !P2 ;  /* 0x30000000667c7fae */ /* 0x000fe6000d121850 */
[----:B------:R-:W-:Y:S01]  /*47f0*/  IMAD.SHL.U32 R90, R7, 0x40, RZ ;  /* 0x00000040075a7824 */ /* 0x000fe200078e00ff */
[----:B------:R-:W-:Y:S01]  /*4800*/  LDGSTS.E [R124+0x30004], desc[UR16][R96.64], !P1 ;  /* 0x30004000607c7fae */ /* 0x000fe2000c921850 */
[----:B------:R-:W-:-:S04]  /*4810*/  IMAD.WIDE R98, R5, 0x4, R98 ;  /* 0x0000000405627825 */ /* 0x000fc800078e0262 */
[----:B------:R-:W-:Y:S01]  /*4820*/  IMAD.WIDE R100, R5, 0x4, R100 ;  /* 0x0000000405647825 */ /* 0x000fe200078e0264 */
[----:B------:R-:W-:Y:S03]  /*4830*/  LDGSTS.E [R124+0x30008], desc[UR16][R98.64], !P3 ;  /* 0x30008000627c7fae */ /* 0x000fe6000d921850 */
[C---:B------:R-:W-:Y:S01]  /*4840*/  IMAD.WIDE R104, R90.reuse, 0x4, R104 ;  /* 0x000000045a687825 */ /* 0x040fe200078e0268 */
[----:B------:R-:W-:Y:S03]  /*4850*/  LDGSTS.E [R124+0x3000c], desc[UR16][R100.64], !P6 ;  /* 0x3000c000647c7fae */ /* 0x000fe6000f121850 */
[C---:B------:R-:W-:Y:S01]  /*4860*/  IMAD.WIDE R106, R90.reuse, 0x4, R106 ;  /* 0x000000045a6a7825 */ /* 0x040fe200078e026a */
[----:B------:R-:W0:Y:S04]  /*4870*/  LDGDEPBAR ;  /* 0x00000000000079af */ /* 0x000e280000000000 */
[----:B------:R-:W-:Y:S04]  /*4880*/  LDGSTS.E [R44+0x64000], desc[UR16][R104.64], P5 ;  /* 0x64000000682c7fae */ /* 0x000fe8000a921850 */
[----:B------:R1:W-:Y:S01]  /*4890*/  LDGSTS.E [R44+0x64400], desc[UR16][R106.64], P5 ;  /* 0x644000006a2c7fae */ /* 0x0003e2000a921850 */
[----:B------:R-:W-:Y:S01]  /*48a0*/  ISETP.GE.AND P1, PT, R125, 0x40, PT ;  /* 0x000000407d00780c */ /* 0x000fe20003f26270 */
[----:B------:R-:W-:-:S04]  /*48b0*/  IMAD.WIDE R108, R90, 0x4, R108 ;  /* 0x000000045a6c7825 */ /* 0x000fc800078e026c */
[C---:B------:R-:W-:Y:S01]  /*48c0*/  IMAD.WIDE R110, R90.reuse, 0x4, R110 ;  /* 0x000000045a6e7825 */ /* 0x040fe200078e026e */
[----:B------:R-:W-:Y:S03]  /*48d0*/  LDGSTS.E [R44+0x64800], desc[UR16][R108.64], P5 ;  /* 0x648000006c2c7fae */ /* 0x000fe6000a921850 */
[C---:B------:R-:W-:Y:S01]  /*48e0*/  IMAD.WIDE R112, R90.reuse, 0x4, R112 ;  /* 0x000000045a707825 */ /* 0x040fe200078e0270 */
[----:B------:R-:W-:Y:S01]  /*48f0*/  LDGSTS.E [R44+0x64c00], desc[UR16][R110.64], P5 ;  /* 0x64c000006e2c7fae */ /* 0x000fe2000a921850 */
[----:B-1----:R-:W1:Y:S02]  /*4900*/  S2R R106, SR_TID.X ;  /* 0x00000000006a7919 */ /* 0x002e640000002100 */
[C---:B------:R-:W-:Y:S01]  /*4910*/  IMAD.WIDE R114, R90.reuse, 0x4, R114 ;  /* 0x000000045a727825 */ /* 0x040fe200078e0272 */
[----:B------:R-:W-:Y:S03]  /*4920*/  LDGSTS.E [R44+0x65000], desc[UR16][R112.64], P5 ;  /* 0x65000000702c7fae */ /* 0x000fe6000a921850 */
[C---:B------:R-:W-:Y:S01]  /*4930*/  IMAD.WIDE R116, R90.reuse, 0x4, R116 ;  /* 0x000000045a747825 */ /* 0x040fe200078e0274 */
[----:B------:R-:W-:Y:S03]  /*4940*/  LDGSTS.E [R44+0x65400], desc[UR16][R114.64], P5 ;  /* 0x65400000722c7fae */ /* 0x000fe6000a921850 */
[----:B------:R-:W-:Y:S01]  /*4950*/  IMAD.WIDE R118, R90, 0x4, R118 ;  /* 0x000000045a767825 */ /* 0x000fe200078e0276 */
[----:B------:R-:W-:Y:S03]  /*4960*/  LDGSTS.E [R44+0x65800], desc[UR16][R116.64], P5 ;  /* 0x65800000742c7fae */ /* 0x000fe6000a921850 */
[----:B------:R-:W-:Y:S01]  /*4970*/  VIADD R8, R0, 0x2 ;  /* 0x0000000200087836 */ /* 0x000fe20000000000 */
[----:B------:R2:W-:Y:S01]  /*4980*/  LDGSTS.E [R44+0x65c00], desc[UR16][R118.64], P5 ;  /* 0x65c00000762c7fae */ /* 0x0005e2000a921850 */
[----:B------:R-:W-:-:S03]  /*4990*/  CS2R R56, SRZ ;  /* 0x0000000000387805 */ /* 0x000fc6000001ff00 */
[----:B------:R-:W0:Y:S01]  /*49a0*/  LDGDEPBAR ;  /* 0x00000000000079af */ /* 0x000e220000000000 */
[----:B------:R-:W-:Y:S02]  /*49b0*/  ISETP.LT.AND P2, PT, R8, R93, !P0 ;  /* 0x0000005d0800720c */ /* 0x000fe40004741270 */
[----:B------:R-:W-:Y:S02]  /*49c0*/  CS2R R58, SRZ ;  /* 0x00000000003a7805 */ /* 0x000fe4000001ff00 */
[----:B------:R-:W-:Y:S02]  /*49d0*/  CS2R R60, SRZ ;  /* 0x00000000003c7805 */ /* 0x000fe4000001ff00 */
[----:B------:R-:W-:Y:S02]  /*49e0*/  CS2R R62, SRZ ;  /* 0x00000000003e7805 */ /* 0x000fe4000001ff00 */
[----:B------:R-:W-:Y:S02]  /*49f0*/  CS2R R64, SRZ ;  /* 0x0000000000407805 */ /* 0x000fe4000001ff00 */
[----:B------:R-:W-:-:S02]  /*4a00*/  CS2R R66, SRZ ;  /* 0x0000000000427805 */ /* 0x000fc4000001ff00 */
[----:B------:R-:W-:Y:S02]  /*4a10*/  CS2R R68, SRZ ;  /* 0x0000000000447805 */ /* 0x000fe4000001ff00 */
        /* <DEDUP_REMOVED lines=19> */
[----:B--2---:R-:W-:Y:S02]  /*4b50*/  CS2R R44, SRZ ;  /* 0x00000000002c7805 */ /* 0x004fe4000001ff00 */
[----:B------:R-:W-:Y:S02]  /*4b60*/  CS2R R46, SRZ ;  /* 0x00000000002e7805 */ /* 0x000fe4000001ff00 */
[----:B------:R-:W-:Y:S02]  /*4b70*/  CS2R R48, SRZ ;  /* 0x0000000000307805 */ /* 0x000fe4000001ff00 */
[----:B------:R-:W-:-:S02]  /*4b80*/  CS2R R50, SRZ ;  /* 0x0000000000327805 */ /* 0x000fc4000001ff00 */
[----:B------:R-:W-:Y:S02]  /*4b90*/  CS2R R52, SRZ ;  /* 0x0000000000347805 */ /* 0x000fe4000001ff00 */
[----:B------:R-:W-:Y:S01]  /*4ba0*/  CS2R R54, SRZ ;  /* 0x0000000000367805 */ /* 0x000fe2000001ff00 */
[----:B-1----:R-:W-:Y:S06]  /*4bb0*/  @!P1 BRA `(.L_x_0) ;  /* 0x0000004c00c49947 */ /* 0x002fec0003800000 */
[----:B------:R-:W2:Y:S01]  /*4bc0*/  LDL.LU R12, [R1+0x1b0] ;  /* 0x0001b000010c7983 */ /* 0x000ea20000300800 */
[C---:B------:R-:W-:Y:S02]  /*4bd0*/  IMAD R92, R6.reuse, 0x3e, RZ ;  /* 0x0000003e065c7824 */ /* 0x040fe400078e02ff */
[C---:B------:R-:W-:Y:S01]  /*4be0*/  IMAD R120, R6.reuse, 0x3f, RZ ;  /* 0x0000003f06787824 */ /* 0x040fe200078e02ff */
[----:B------:R-:W3:Y:S01]  /*4bf0*/  LDL R18, [R1+0x188] ;  /* 0x0001880001127983 */ /* 0x000ee20000100800 */
[----:B------:R-:W-:Y:S02]  /*4c00*/  IMAD.MOV.U32 R19, RZ, RZ, R92 ;  /* 0x000000ffff137224 */ /* 0x000fe400078e005c */
[----:B------:R-:W-:Y:S02]  /*4c10*/  IMAD.MOV.U32 R92, RZ, RZ, R120 ;  /* 0x000000ffff5c7224 */ /* 0x000fe400078e0078 */
[C---:B------:R-:W-:Y:S01]  /*4c20*/  IMAD R120, R6.reuse, 0x3a, RZ ;  /* 0x0000003a06787824 */ /* 0x040fe200078e02ff */
[----:B-----5:R-:W-:Y:S01]  /*4c30*/  STL [R1+0x29c], R3 ;  /* 0x00029c0301007387 */ /* 0x020fe20000100800 */
[C---:B------:R-:W-:Y:S01]  /*4c40*/  IMAD R121, R6.reuse, 0x34, RZ ;  /* 0x0000003406797824 */ /* 0x040fe200078e02ff */
[----:B------:R-:W-:Y:S01]  /*4c50*/  SHF.R.S32.HI R7, RZ, 0x1f, R6 ;  /* 0x0000001fff077819 */ /* 0x000fe20000011406 */
[----:B------:R-:W-:Y:S01]  /*4c60*/  IMAD.MOV.U32 R23, RZ, RZ, R120 ;  /* 0x000000ffff177224 */ /* 0x000fe200078e0078 */
[----:B------:R-:W-:Y:S01]  /*4c70*/  STL [R1+0x1c8], R93 ;  /* 0x0001c85d01007387 */ /* 0x000fe20000100800 */
[----:B------:R-:W-:-:S02]  /*4c80*/  IMAD R22, R6, 0x32, RZ ;  /* 0x0000003206167824 */ /* 0x000fc400078e02ff */
[----:B------:R-:W-:Y:S01]  /*4c90*/  IMAD R120, R6, 0x35, RZ ;  /* 0x0000003506787824 */ /* 0x000fe200078e02ff */
[----:B------:R-:W-:Y:S01]  /*4ca0*/  STL [R1+0x1c4], R4 ;  /* 0x0001c40401007387 */ /* 0x000fe20000100800 */
[----:B------:R-:W-:-:S03]  /*4cb0*/  IMAD.MOV.U32 R88, RZ, RZ, R121 ;  /* 0x000000ffff587224 */ /* 0x000fc600078e0079 */
[----:B------:R-:W-:Y:S01]  /*4cc0*/  STL [R1+0x1c0], R2 ;  /* 0x0001c00201007387 */ /* 0x000fe20000100800 */
[----:B------:R-:W-:Y:S02]  /*4cd0*/  IMAD.MOV.U32 R10, RZ, RZ, R22 ;  /* 0x000000ffff0a7224 */ /* 0x000fe400078e0016 */
[----:B------:R-:W-:Y:S01]  /*4ce0*/  IMAD.MOV.U32 R95, RZ, RZ, R120 ;  /* 0x000000ffff5f7224 */ /* 0x000fe200078e0078 */
[----:B------:R1:W-:Y:S01]  /*4cf0*/  STL [R1+0x1b8], R0 ;  /* 0x0001b80001007387 */ /* 0x0003e20000100800 */
[C---:B------:R-:W-:Y:S02]  /*4d00*/  IMAD R89, R6.reuse, 0x3c, RZ ;  /* 0x0000003c06597824 */ /* 0x040fe400078e02ff */
[C---:B------:R-:W-:Y:S01]  /*4d10*/  IMAD R121, R6.reuse, 0x33, RZ ;  /* 0x0000003306797824 */ /* 0x040fe200078e02ff */
[----:B------:R-:W4:Y:S01]  /*4d20*/  LDL.LU R100, [R1+0x18c] ;  /* 0x00018c0001647983 */ /* 0x000f220000300800 */
[C---:B------:R-:W-:Y:S02]  /*4d30*/  IMAD R22, R6.reuse, 0x3d, RZ ;  /* 0x0000003d06167824 */ /* 0x040fe400078e02ff */
[C---:B------:R-:W-:Y:S01]  /*4d40*/  IMAD R120, R6.reuse, 0x2f, RZ ;  /* 0x0000002f06787824 */ /* 0x040fe200078e02ff */
[----:B-1----:R-:W-:Y:S01]  /*4d50*/  SHF.L.U64.HI R0, R6, 0x2, R7 ;  /* 0x0000000206007819 */ /* 0x002fe20000010207 */
[----:B------:R-:W-:-:S02]  /*4d60*/  IMAD.MOV.U32 R94, RZ, RZ, R89 ;  /* 0x000000ffff5e7224 */ /* 0x000fc400078e0059 */
[----:B------:R-:W-:Y:S02]  /*4d70*/  IMAD.MOV.U32 R123, RZ, RZ, R121 ;  /* 0x000000ffff7b7224 */ /* 0x000fe400078e0079 */
[----:B------:R-:W-:Y:S01]  /*4d80*/  IMAD.MOV.U32 R14, RZ, RZ, R22 ;  /* 0x000000ffff0e7224 */ /* 0x000fe200078e0016 */
[----:B------:R-:W-:Y:S01]  /*4d90*/  STL [R1+0x8c], R0 ;  /* 0x00008c0001007387 */ /* 0x000fe20000100800 */
[----:B------:R-:W-:Y:S02]  /*4da0*/  IMAD.MOV.U32 R91, RZ, RZ, R120 ;  /* 0x000000ffff5b7224 */ /* 0x000fe400078e0078 */
[C---:B------:R-:W-:Y:S01]  /*4db0*/  IMAD R16, R6.reuse, 0x2e, RZ ;  /* 0x0000002e06107824 */ /* 0x040fe200078e02ff */
[----:B------:R-:W4:Y:S01]  /*4dc0*/  LDL.LU R101, [R1+0x190] ;  /* 0x0001900001657983 */ /* 0x000f220000300800 */
[C---:B------:R-:W-:Y:S02]  /*4dd0*/  IMAD R21, R6.reuse, 0x38, RZ ;  /* 0x0000003806157824 */ /* 0x040fe400078e02ff */
[C---:B------:R-:W-:Y:S01]  /*4de0*/  IMAD R17, R6.reuse, 0x39, RZ ;  /* 0x0000003906117824 */ /* 0x040fe200078e02ff */
[----:B------:R-:W4:Y:S01]  /*4df0*/  LDL.LU R98, [R1+0x194] ;  /* 0x0001940001627983 */ /* 0x000f220000300800 */
[----:B------:R-:W-:-:S02]  /*4e00*/  IMAD R122, R6, 0x3b, RZ ;  /* 0x0000003b067a7824 */ /* 0x000fc400078e02ff */
[C---:B------:R-:W-:Y:S02]  /*4e10*/  IMAD R89, R6.reuse, 0x30, RZ ;  /* 0x0000003006597824 */ /* 0x040fe400078e02ff */
[C---:B------:R-:W-:Y:S02]  /*4e20*/  IMAD R121, R6.reuse, 0x31, RZ ;  /* 0x0000003106797824 */ /* 0x040fe400078e02ff */
[C---:B------:R-:W-:Y:S02]  /*4e30*/  IMAD R22, R6.reuse, 0x36, RZ ;  /* 0x0000003606167824 */ /* 0x040fe400078e02ff */
[----:B------:R-:W-:Y:S01]  /*4e40*/  IMAD R120, R6, 0x37, RZ ;  /* 0x0000003706787824 */ /* 0x000fe200078e02ff */
[----:B---3--:R-:W-:-:S04]  /*4e50*/  SHF.R.S32.HI R8, RZ, 0x1f, R18 ;  /* 0x0000001fff087819 */ /* 0x008fc80000011412 */
[----:B------:R-:W-:Y:S02]  /*4e60*/  SHF.L.U64.HI R6, R18, 0x2, R8 ;  /* 0x0000000212067819 */ /* 0x000fe40000010208 */
[----:B------:R-:W3:Y:S01]  /*4e70*/  LDL.LU R18, [R1+0x198] ;  /* 0x0001980001127983 */ /* 0x000ee20000300800 */
[----:B------:R-:W-:Y:S02]  /*4e80*/  IMAD.MOV.U32 R15, RZ, RZ, R89 ;  /* 0x000000ffff0f7224 */ /* 0x000fe400078e0059 */
[----:B------:R-:W-:Y:S01]  /*4e90*/  IMAD.MOV.U32 R89, RZ, RZ, R121 ;  /* 0x000000ffff597224 */ /* 0x000fe200078e0079 */
[----:B------:R-:W-:Y:S01]  /*4ea0*/  SHF.R.S32.HI R96, RZ, 0x1f, R125 ;  /* 0x0000001fff607819 */ /* 0x000fe2000001147d */
[----:B------:R-:W-:Y:S01]  /*4eb0*/  IMAD.MOV.U32 R121, RZ, RZ, R22 ;  /* 0x000000ffff797224 */ /* 0x000fe200078e0016 */
[----:B--2---:R-:W-:Y:S01]  /*4ec0*/  SHF.R.S32.HI R22, RZ, 0x1f, R12 ;  /* 0x0000001fff167819 */ /* 0x004fe2000001140c */
[----:B------:R-:W-:Y:S01]  /*4ed0*/  IMAD.MOV.U32 R103, RZ, RZ, R16 ;  /* 0x000000ffff677224 */ /* 0x000fe200078e0010 */
[----:B------:R-:W2:Y:S01]  /*4ee0*/  LDL.LU R110, [R1+0x19c] ;  /* 0x00019c00016e7983 */ /* 0x000ea20000300800 */
[----:B------:R-:W-:Y:S01]  /*4ef0*/  IMAD.MOV.U32 R102, RZ, RZ, R89 ;  /* 0x000000ffff667224 */ /* 0x000fe200078e0059 */
[----:B------:R-:W-:Y:S01]  /*4f00*/  SHF.R.S32.HI R89, RZ, 0x1f, R90 ;  /* 0x0000001fff597819 */ /* 0x000fe2000001145a */
[----:B------:R-:W-:Y:S01]  /*4f10*/  IMAD.SHL.U32 R16, R90, 0x8, RZ ;  /* 0x000000085a107824 */ /* 0x000fe200078e00ff */
[----:B------:R-:W-:Y:S01]  /*4f20*/  SHF.L.U64.HI R22, R12, 0x2, R22 ;  /* 0x000000020c167819 */ /* 0x000fe20000010216 */
[----:B------:R-:W-:Y:S01]  /*4f30*/  IMAD.MOV.U32 R12, RZ, RZ, R19 ;  /* 0x000000ffff0c7224 */ /* 0x000fe200078e0013 */
[----:B------:R-:W-:Y:S01]  /*4f40*/  LEA.HI R96, R96, R125, RZ, 0x6 ;  /* 0x0000007d60607211 */ /* 0x000fe200078f30ff */
[----:B------:R-:W2:Y:S01]  /*4f50*/  LDL.LU R111, [R1+0x1a0] ;  /* 0x0001a000016f7983 */ /* 0x000ea20000300800 */
[----:B------:R-:W-:-:S03]  /*4f60*/  SHF.L.U64.HI R24, R90, 0x3, R89 ;  /* 0x000000035a187819 */ /* 0x000fc60000010259 */
[----:B------:R-:W2:Y:S04]  /*4f70*/  LDL.LU R108, [R1+0x1a4] ;  /* 0x0001a400016c7983 */ /* 0x000ea80000300800 */
[----:B------:R-:W2:Y:S04]  /*4f80*/  LDL.LU R109, [R1+0x1a8] ;  /* 0x0001a800016d7983 */ /* 0x000ea80000300800 */
[----:B------:R1:W-:Y:S04]  /*4f90*/  STL [R1+0x1cc], R6 ;  /* 0x0001cc0601007387 */ /* 0x0003e80000100800 */
[----:B------:R-:W-:Y:S01]  /*4fa0*/  STL [R1+0x1d0], R96 ;  /* 0x0001d06001007387 */ /* 0x000fe20000100800 */
[----:B---3--:R-:W-:-:S02]  /*4fb0*/  SHF.R.S32.HI R19, RZ, 0x1f, R18 ;  /* 0x0000001fff137819 */ /* 0x008fc40000011412 */
[----:B------:R-:W-:-:S04]  /*4fc0*/  LEA R9, P6, R18, R16, 0x2 ;  /* 0x0000001012097211 */ /* 0x000fc800078c10ff */
[----:B------:R-:W-:Y:S02]  /*4fd0*/  LEA.HI.X R19, R18, R24, R19, 0x2, P6 ;  /* 0x0000001812137211 */ /* 0x000fe400030f1413 */
[----:B------:R-:W3:Y:S04]  /*4fe0*/  LDL.LU R18, [R1+0x1b4] ;  /* 0x0001b40001127983 */ /* 0x000ee80000300800 */
[----:B-1----:R-:W4:Y:S04]  /*4ff0*/  LDL R6, [R1+0x17c] ;  /* 0x00017c0001067983 */ /* 0x002f280000100800 */
[----:B----4-:R-:W-:Y:S04]  /*5000*/  STL [R1+0x2a0], R6 ;  /* 0x0002a00601007387 */ /* 0x010fe80000100800 */
[----:B------:R-:W4:Y:S01]  /*5010*/  LDL R4, [R1+0x180] ;  /* 0x0001800001047983 */ /* 0x000f220000100800 */
[----:B------:R-:W-:Y:S01]  /*5020*/  IMAD.MOV.U32 R97, RZ, RZ, R15 ;  /* 0x000000ffff617224 */ /* 0x000fe200078e000f */
[----:B------:R-:W-:Y:S01]  /*5030*/  SHF.R.S32.HI R15, RZ, 0x1f, R98 ;  /* 0x0000001fff0f7819 */ /* 0x000fe20000011462 */
[----:B------:R-:W-:Y:S01]  /*5040*/  IMAD.MOV.U32 R99, RZ, RZ, R91 ;  /* 0x000000ffff637224 */ /* 0x000fe200078e005b */
[----:B------:R-:W-:-:S02]  /*5050*/  LEA R8, P5, R98, R16, 0x2 ;  /* 0x0000001062087211 */ /* 0x000fc400078a10ff */
[----:B------:R-:W-:Y:S02]  /*5060*/  SHF.R.S32.HI R13, RZ, 0x1f, R101 ;  /* 0x0000001fff0d7819 */ /* 0x000fe40000011465 */
[CC--:B------:R-:W-:Y:S02]  /*5070*/  LEA R7, P3, R101.reuse, R16.reuse, 0x2 ;  /* 0x0000001065077211 */ /* 0x0c0fe400078610ff */
[----:B------:R-:W-:Y:S02]  /*5080*/  SHF.R.S32.HI R11, RZ, 0x1f, R100 ;  /* 0x0000001fff0b7819 */ /* 0x000fe40000011464 */
[----:B------:R-:W-:Y:S02]  /*5090*/  LEA R91, P1, R100, R16, 0x2 ;  /* 0x00000010645b7211 */ /* 0x000fe400078210ff */
[-C--:B------:R-:W-:Y:S01]  /*50a0*/  LEA.HI.X R15, R98, R24.reuse, R15, 0x2, P5 ;  /* 0x00000018620f7211 */ /* 0x080fe200028f140f */
[----:B----4-:R-:W-:Y:S04]  /*50b0*/  STL [R1+0x2a4], R4 ;  /* 0x0002a40401007387 */ /* 0x010fe80000100800 */
[----:B------:R-:W4:Y:S01]  /*50c0*/  LDL R0, [R1+0x184] ;  /* 0x0001840001007983 */ /* 0x000f220000100800 */
[----:B------:R-:W-:Y:S01]  /*50d0*/  LEA.HI.X R13, R101, R24, R13, 0x2, P3 ;  /* 0x00000018650d7211 */ /* 0x000fe200018f140d */
[----:B------:R-:W-:-:S02]  /*50e0*/  IMAD.MOV.U32 R98, RZ, RZ, R99 ;  /* 0x000000ffff627224 */ /* 0x000fc400078e0063 */
[----:B------:R-:W-:Y:S02]  /*50f0*/  IMAD.MOV.U32 R101, RZ, RZ, R102 ;  /* 0x000000ffff657224 */ /* 0x000fe400078e0066 */
[----:B------:R-:W-:Y:S01]  /*5100*/  IMAD.MOV.U32 R99, RZ, RZ, R103 ;  /* 0x000000ffff637224 */ /* 0x000fe200078e0067 */
[----:B------:R-:W-:Y:S01]  /*5110*/  LEA.HI.X R11, R100, R24, R11, 0x2, P1 ;  /* 0x00000018640b7211 */ /* 0x000fe200008f140b */
[----:B------:R-:W-:Y:S02]  /*5120*/  IMAD.MOV.U32 R124, RZ, RZ, R123 ;  /* 0x000000ffff7c7224 */ /* 0x000fe400078e007b */
[----:B------:R-:W-:Y:S02]  /*5130*/  IMAD.MOV.U32 R103, RZ, RZ, R94 ;  /* 0x000000ffff677224 */ /* 0x000fe400078e005e */
[----:B------:R-:W-:Y:S02]  /*5140*/  IMAD.MOV.U32 R102, RZ, RZ, R95 ;  /* 0x000000ffff667224 */ /* 0x000fe400078e005f */
[----:B------:R-:W-:-:S02]  /*5150*/  IMAD.MOV.U32 R123, RZ, RZ, R122 ;  /* 0x000000ffff7b7224 */ /* 0x000fc400078e007a */
[----:B------:R-:W-:Y:S01]  /*5160*/  IMAD.MOV.U32 R94, RZ, RZ, R23 ;  /* 0x000000ffff5e7224 */ /* 0x000fe200078e0017 */
[CC--:B--2---:R-:W-:Y:S01]  /*5170*/  LEA R23, P1, R110.reuse, R16.reuse, 0x2 ;  /* 0x000000106e177211 */ /* 0x0c4fe200078210ff */
[----:B------:R-:W-:Y:S01]  /*5180*/  IMAD.MOV.U32 R95, RZ, RZ, R17 ;  /* 0x000000ffff5f7224 */ /* 0x000fe200078e0011 */
[----:B------:R-:W-:Y:S01]  /*5190*/  SHF.R.S32.HI R17, RZ, 0x1f, R110 ;  /* 0x0000001fff117819 */ /* 0x000fe2000001146e */
[----:B------:R-:W-:Y:S01]  /*51a0*/  IMAD.MOV.U32 R107, RZ, RZ, R12 ;  /* 0x000000ffff6b7224 */ /* 0x000fe200078e000c */
[----:B------:R-:W-:Y:S01]  /*51b0*/  SHF.R.S32.HI R12, RZ, 0x1f, R111 ;  /* 0x0000001fff0c7819 */ /* 0x000fe2000001146f */
[----:B------:R-:W-:Y:S01]  /*51c0*/  IMAD.MOV.U32 R122, RZ, RZ, R21 ;  /* 0x000000ffff7a7224 */ /* 0x000fe200078e0015 */
[C---:B------:R-:W-:Y:S02]  /*51d0*/  LEA R21, P3, R111.reuse, R16, 0x2 ;  /* 0x000000106f157211 */ /* 0x040fe400078610ff */
[-C--:B------:R-:W-:Y:S02]  /*51e0*/  LEA.HI.X R25, R110, R24.reuse, R17, 0x2, P1 ;  /* 0x000000186e197211 */ /* 0x080fe400008f1411 */
[----:B------:R-:W-:-:S02]  /*51f0*/  LEA.HI.X R17, R111, R24, R12, 0x2, P3 ;  /* 0x000000186f117211 */ /* 0x000fc400018f140c */
[----:B------:R-:W-:Y:S01]  /*5200*/  IADD3 R91, P3, R91, UR4, RZ ;  /* 0x000000045b5b7c10 */ /* 0x000fe2000ff7e0ff */
[----:B----4-:R-:W-:Y:S04]  /*5210*/  STL [R1+0x2a8], R0 ;  /* 0x0002a80001007387 */ /* 0x010fe80000100800 */
[----:B------:R1:W-:Y:S04]  /*5220*/  STL [R1+0x1d4], R91 ;  /* 0x0001d45b01007387 */ /* 0x0003e80000100800 */
[----:B-1----:R-:W2:Y:S01]  /*5230*/  LDL R91, [R1+0x178] ;  /* 0x00017800015b7983 */ /* 0x002ea20000100800 */
[----:B------:R-:W-:-:S02]  /*5240*/  IMAD.MOV.U32 R105, RZ, RZ, R97 ;  /* 0x000000ffff697224 */ /* 0x000fc400078e0061 */
[----:B------:R-:W-:Y:S01]  /*5250*/  IMAD.MOV.U32 R104, RZ, RZ, R14 ;  /* 0x000000ffff687224 */ /* 0x000fe200078e000e */
[CC--:B------:R-:W-:Y:S01]  /*5260*/  LEA R14, P5, R108.reuse, R16.reuse, 0x2 ;  /* 0x000000106c0e7211 */ /* 0x0c0fe200078a10ff */
[----:B------:R-:W-:Y:S01]  /*5270*/  IMAD.MOV.U32 R97, RZ, RZ, R88 ;  /* 0x000000ffff617224 */ /* 0x000fe200078e0058 */
[----:B------:R-:W-:Y:S01]  /*5280*/  SHF.R.S32.HI R88, RZ, 0x1f, R108 ;  /* 0x0000001fff587819 */ /* 0x000fe2000001146c */
[----:B------:R-:W-:Y:S01]  /*5290*/  IMAD.MOV.U32 R100, RZ, RZ, R10 ;  /* 0x000000ffff647224 */ /* 0x000fe200078e000a */
[----:B------:R-:W-:Y:S02]  /*52a0*/  SHF.R.S32.HI R10, RZ, 0x1f, R109 ;  /* 0x0000001fff0a7819 */ /* 0x000fe4000001146d */
[C---:B------:R-:W-:Y:S02]  /*52b0*/  LEA R16, P6, R109.reuse, R16, 0x2 ;  /* 0x000000106d107211 */ /* 0x040fe400078c10ff */
[-C--:B------:R-:W-:Y:S02]  /*52c0*/  LEA.HI.X R88, R108, R24.reuse, R88, 0x2, P5 ;  /* 0x000000186c587211 */ /* 0x080fe400028f1458 */
[----:B------:R-:W-:-:S02]  /*52d0*/  LEA.HI.X R24, R109, R24, R10, 0x2, P6 ;  /* 0x000000186d187211 */ /* 0x000fc400030f140a */
[----:B------:R-:W-:Y:S02]  /*52e0*/  IADD3 R7, P5, R7, UR4, RZ ;  /* 0x0000000407077c10 */ /* 0x000fe4000ffbe0ff */
[----:B------:R-:W-:Y:S01]  /*52f0*/  IADD3 R8, P6, R8, UR4, RZ ;  /* 0x0000000408087c10 */ /* 0x000fe2000ffde0ff */
[----:B--2---:R-:W-:Y:S04]  /*5300*/  STL [R1+0x2ac], R91 ;  /* 0x0002ac5b01007387 */ /* 0x004fe80000100800 */
[----:B------:R-:W-:Y:S04]  /*5310*/  STL [R1+0x1d8], R7 ;  /* 0x0001d80701007387 */ /* 0x000fe80000100800 */
[----:B------:R1:W-:Y:S04]  /*5320*/  STL [R1+0x1dc], R8 ;  /* 0x0001dc0801007387 */ /* 0x0003e80000100800 */
[----:B-1----:R-:W2:Y:S01]  /*5330*/  LDL R8, [R1+0x174] ;  /* 0x0001740001087983 */ /* 0x002ea20000100800 */
[----:B------:R-:W-:-:S02]  /*5340*/  IADD3.X R11, R11, UR5, RZ, P3, !PT ;  /* 0x000000050b0b7c10 */ /* 0x000fc40009ffe4ff */
        /* <DEDUP_REMOVED lines=17> */
[----:B---3--:R-:W-:-:S02]  /*5460*/  LEA R18, P1, R5, R18, 0x3 ;  /* 0x0000001205127211 */ /* 0x008fc400078218ff */
[----:B------:R-:W-:Y:S02]  /*5470*/  IADD3.X R19, R19, UR5, RZ, P3, !PT ;  /* 0x0000000513137c10 */ /* 0x000fe40009ffe4ff */
        /* <DEDUP_REMOVED lines=13> */
[----:B------:R-:W-:Y:S02]  /*5550*/  IMAD.MOV.U32 R96, RZ, RZ, R124 ;  /* 0x000000ffff607224 */ /* 0x000fe400078e007c */
[----:B------:R-:W-:Y:S01]  /*5560*/  IMAD.MOV.U32 R124, RZ, RZ, R100 ;  /* 0x000000ffff7c7224 */ /* 0x000fe200078e0064 */
[----:B--2---:R-:W-:Y:S04]  /*5570*/  STL [R1+0x2c4], R14 ;  /* 0x0002c40e01007387 */ /* 0x004fe80000100800 */
[----:B------:R-:W-:Y:S04]  /*5580*/  STL [R1+0x208], R17 ;  /* 0x0002081101007387 */ /* 0x000fe80000100800 */
[----:B------:R1:W-:Y:S04]  /*5590*/  STL [R1+0x20c], R16 ;  /* 0x00020c1001007387 */ /* 0x0003e80000100800 */
[----:B-1----:R-:W2:Y:S01]  /*55a0*/  LDL R16, [R1+0x160] ;  /* 0x0001600001107983 */ /* 0x002ea20000100800 */
[----:B------:R-:W-:Y:S01]  /*55b0*/  IMAD.MOV.U32 R100, RZ, RZ, R98 ;  /* 0x000000ffff647224 */ /* 0x000fe200078e0062 */
[----:B------:R-:W-:-:S02]  /*55c0*/  SHF.R.S32.HI R98, RZ, 0x1f, R5 ;  /* 0x0000001fff627819 */ /* 0x000fc40000011405 */
[----:B------:R-:W-:Y:S02]  /*55d0*/  IADD3.X R88, R88, UR5, RZ, P5, !PT ;  /* 0x0000000558587c10 */ /* 0x000fe4000affe4ff */
[----:B------:R-:W-:Y:S02]  /*55e0*/  LEA.HI.X R23, R5, R22, R98, 0x3, P1 ;  /* 0x0000001605177211 */ /* 0x000fe400008f1c62 */
[----:B------:R-:W-:Y:S02]  /*55f0*/  IADD3.X R22, R24, UR5, RZ, P6, !PT ;  /* 0x0000000518167c10 */ /* 0x000fe4000b7fe4ff */
[----:B------:R-:W-:Y:S01]  /*5600*/  IADD3.X R23, R23, UR7, RZ, P3, !PT ;  /* 0x0000000717177c10 */ /* 0x000fe20009ffe4ff */
[----:B------:R-:W-:Y:S02]  /*5610*/  IMAD.MOV.U32 R111, RZ, RZ, R123 ;  /* 0x000000ffff6f7224 */ /* 0x000fe400078e007b */
[----:B------:R-:W-:Y:S02]  /*5620*/  IMAD.MOV.U32 R123, RZ, RZ, R94 ;  /* 0x000000ffff7b7224 */ /* 0x000fe400078e005e */
[----:B------:R-:W-:-:S02]  /*5630*/  IMAD.MOV.U32 R94, RZ, RZ, R95 ;  /* 0x000000ffff5e7224 */ /* 0x000fc400078e005f */
[----:B------:R-:W-:Y:S01]  /*5640*/  IMAD.MOV.U32 R11, RZ, RZ, R124 ;  /* 0x000000ffff0b7224 */ /* 0x000fe200078e007c */
[----:B--2---:R-:W-:Y:S04]  /*5650*/  STL [R1+0x2c8], R16 ;  /* 0x0002c81001007387 */ /* 0x004fe80000100800 */
[----:B------:R-:W-:Y:S04]  /*5660*/  STL [R1+0x210], R88 ;  /* 0x0002105801007387 */ /* 0x000fe80000100800 */
[----:B------:R1:W-:Y:S04]  /*5670*/  STL [R1+0x214], R22 ;  /* 0x0002141601007387 */ /* 0x0003e80000100800 */
[----:B-1----:R-:W2:Y:S04]  /*5680*/  LDL R22, [R1+0x15c] ;  /* 0x00015c0001167983 */ /* 0x002ea80000100800 */
[----:B------:R1:W-:Y:S04]  /*5690*/  STL [R1+0x218], R23 ;  /* 0x0002181701007387 */ /* 0x0003e80000100800 */
[----:B------:R-:W3:Y:S04]  /*56a0*/  LDL R117, [R1+0x12c] ;  /* 0x00012c0001757983 */ /* 0x000ee80000100800 */
[----:B------:R-:W4:Y:S01]  /*56b0*/  LDL R95, [R1+0xb0] ;  /* 0x0000b000015f7983 */ /* 0x000f220000100800 */
[----:B-1----:R-:W-:-:S03]  /*56c0*/  IMAD.MOV.U32 R23, RZ, RZ, R120 ;  /* 0x000000ffff177224 */ /* 0x002fc600078e0078 */
[----:B------:R-:W2:Y:S04]  /*56d0*/  LDL R124, [R1+0x130] ;  /* 0x00013000017c7983 */ /* 0x000ea80000100800 */
[----:B------:R-:W2:Y:S01]  /*56e0*/  LDL R120, [R1+0x134] ;  /* 0x0001340001787983 */ /* 0x000ea20000100800 */
[----:B------:R-:W-:-:S03]  /*56f0*/  IMAD.MOV.U32 R88, RZ, RZ, R121 ;  /* 0x000000ffff587224 */ /* 0x000fc600078e0079 */
[----:B------:R-:W2:Y:S01]  /*5700*/  LDL R121, [R1+0x138] ;  /* 0x0001380001797983 */ /* 0x000ea20000100800 */
[C---:B------:R-:W-:Y:S01]  /*5710*/  SHF.L.U64.HI R89, R90.reuse, 0x2, R89 ;  /* 0x000000025a597819 */ /* 0x040fe20000010259 */
[----:B------:R-:W-:Y:S02]  /*5720*/  IMAD.MOV.U32 R6, RZ, RZ, R122 ;  /* 0x000000ffff067224 */ /* 0x000fe400078e007a */
[----:B------:R-:W-:Y:S01]  /*5730*/  IMAD.SHL.U32 R90, R90, 0x4, RZ ;  /* 0x000000045a5a7824 */ /* 0x000fe200078e00ff */
[----:B------:R-:W2:Y:S04]  /*5740*/  LDL R122, [R1+0xb4] ;  /* 0x0000b400017a7983 */ /* 0x000ea80000100800 */
[----:B------:R1:W-:Y:S04]  /*5750*/  STL [R1+0x21c], R20 ;  /* 0x00021c1401007387 */ /* 0x0003e80000100800 */
[----:B-1----:R-:W2:Y:S04]  /*5760*/  LDL R20, [R1+0x158] ;  /* 0x0001580001147983 */ /* 0x002ea80000100800 */
[----:B------:R-:W-:Y:S04]  /*5770*/  STL [R1+0x220], R89 ;  /* 0x0002205901007387 */ /* 0x000fe80000100800 */
[----:B------:R1:W-:Y:S04]  /*5780*/  STL [R1+0x224], R90 ;  /* 0x0002245a01007387 */ /* 0x0003e80000100800 */
[----:B-1----:R-:W2:Y:S01]  /*5790*/  LDL R90, [R1+0x98] ;  /* 0x00009800015a7983 */ /* 0x002ea20000100800 */
[----:B---3--:R-:W-:-:S02]  /*57a0*/  SHF.R.S32.HI R117, RZ, 0x1f, R117 ;  /* 0x0000001fff757819 */ /* 0x008fc40000011475 */
[----:B----4-:R-:W-:-:S03]  /*57b0*/  SHF.R.S32.HI R118, RZ, 0x1f, R95 ;  /* 0x0000001fff767819 */ /* 0x010fc6000001145f */
[----:B------:R-:W-:Y:S01]  /*57c0*/  STL [R1+0x298], R117 ;  /* 0x0002987501007387 */ /* 0x000fe20000100800 */
[----:B--2---:R-:W-:-:S03]  /*57d0*/  SHF.R.S32.HI R119, RZ, 0x1f, R124 ;  /* 0x0000001fff777819 */ /* 0x004fc6000001147c */
[----:B------:R-:W2:Y:S01]  /*57e0*/  LDL R95, [R1+0x13c] ;  /* 0x00013c00015f7983 */ /* 0x000ea20000100800 */
[----:B------:R-:W-:-:S03]  /*57f0*/  SHF.R.S32.HI R120, RZ, 0x1f, R120 ;  /* 0x0000001fff787819 */ /* 0x000fc60000011478 */
[----:B------:R-:W-:Y:S04]  /*5800*/  STL [R1+0x294], R118 ;  /* 0x0002947601007387 */ /* 0x000fe80000100800 */
[----:B------:R1:W-:Y:S01]  /*5810*/  STL [R1+0x290], R119 ;  /* 0x0002907701007387 */ /* 0x0003e20000100800 */
[----:B------:R-:W-:-:S03]  /*5820*/  SHF.R.S32.HI R121, RZ, 0x1f, R121 ;  /* 0x0000001fff797819 */ /* 0x000fc60000011479 */
[----:B------:R-:W3:Y:S04]  /*5830*/  LDL R124, [R1+0x140] ;  /* 0x00014000017c7983 */ /* 0x000ee80000100800 */
[----:B------:R-:W-:Y:S04]  /*5840*/  STL [R1+0x28c], R120 ;  /* 0x00028c7801007387 */ /* 0x000fe80000100800 */
[----:B------:R-:W4:Y:S04]  /*5850*/  LDL R125, [R1+0x144] ;  /* 0x00014400017d7983 */ /* 0x000f280000100800 */
[----:B------:R1:W-:Y:S04]  /*5860*/  STL [R1+0x288], R121 ;  /* 0x0002887901007387 */ /* 0x0003e80000100800 */
[----:B------:R-:W4:Y:S04]  /*5870*/  LDL R16, [R1+0xb8] ;  /* 0x0000b80001107983 */ /* 0x000f280000100800 */
[----:B------:R-:W4:Y:S04]  /*5880*/  LDL R14, [R1+0x148] ;  /* 0x00014800010e7983 */ /* 0x000f280000100800 */
[----:B------:R-:W4:Y:S04]  /*5890*/  LDL R18, [R1+0x14c] ;  /* 0x00014c0001127983 */ /* 0x000f280000100800 */
[----:B------:R-:W4:Y:S04]  /*58a0*/  LDL R12, [R1+0x150] ;  /* 0x00015000010c7983 */ /* 0x000f280000100800 */
[----:B------:R-:W4:Y:S04]  /*58b0*/  LDL R10, [R1+0x154] ;  /* 0x00015400010a7983 */ /* 0x000f280000100800 */
[----:B------:R-:W4:Y:S01]  /*58c0*/  LDL R9, [R1+0xfc] ;  /* 0x0000fc0001097983 */ /* 0x000f220000100800 */
[----:B------:R-:W-:Y:S01]  /*58d0*/  IMAD.MOV.U32 R3, RZ, RZ, R103 ;  /* 0x000000ffff037224 */ /* 0x000fe200078e0067 */
[----:B------:R-:W-:Y:S01]  /*58e0*/  SHF.R.S32.HI R122, RZ, 0x1f, R122 ;  /* 0x0000001fff7a7819 */ /* 0x000fe2000001147a */
[----:B------:R-:W-:Y:S01]  /*58f0*/  IMAD.MOV.U32 R2, RZ, RZ, R104 ;  /* 0x000000ffff027224 */ /* 0x000fe200078e0068 */
[----:B------:R-:W4:Y:S01]  /*5900*/  LDL R8, [R1+0x100] ;  /* 0x0001000001087983 */ /* 0x000f220000100800 */
[----:B------:R-:W-:Y:S01]  /*5910*/  IMAD.MOV.U32 R7, RZ, RZ, R105 ;  /* 0x000000ffff077224 */ /* 0x000fe200078e0069 */
[----:B------:R-:W-:Y:S01]  /*5920*/  SHF.R.S32.HI R103, RZ, 0x1f, R123 ;  /* 0x0000001fff677819 */ /* 0x000fe2000001147b */
[----:B------:R-:W-:Y:S01]  /*5930*/  IMAD.MOV.U32 R15, RZ, RZ, R101 ;  /* 0x000000ffff0f7224 */ /* 0x000fe200078e0065 */
[--C-:B------:R-:W-:Y:S01]  /*5940*/  SHF.R.S32.HI R104, RZ, 0x1f, R94.reuse ;  /* 0x0000001fff687819 */ /* 0x100fe2000001145e */
[----:B-1----:R-:W-:Y:S01]  /*5950*/  IMAD.MOV.U32 R119, RZ, RZ, R123 ;  /* 0x000000ffff777224 */ /* 0x002fe200078e007b */
[----:B------:R-:W4:Y:S01]  /*5960*/  LDL R91, [R1+0x104] ;  /* 0x00010400015b7983 */ /* 0x000f220000100800 */
[----:B------:R-:W-:Y:S01]  /*5970*/  IMAD.MOV.U32 R118, RZ, RZ, R94 ;  /* 0x000000ffff767224 */ /* 0x000fe200078e005e */
[--C-:B------:R-:W-:Y:S01]  /*5980*/  SHF.R.S32.HI R101, RZ, 0x1f, R3.reuse ;  /* 0x0000001fff657819 */ /* 0x100fe20000011403 */
[--C-:B------:R-:W-:Y:S01]  /*5990*/  IMAD.MOV.U32 R117, RZ, RZ, R6.reuse ;  /* 0x000000ffff757224 */ /* 0x100fe200078e0006 */
[----:B------:R-:W-:Y:S01]  /*59a0*/  SHF.R.S32.HI R105, RZ, 0x1f, R6 ;  /* 0x0000001fff697819 */ /* 0x000fe20000011406 */
[----:B------:R-:W-:Y:S01]  /*59b0*/  IMAD.MOV.U32 R121, RZ, RZ, R3 ;  /* 0x000000ffff797224 */ /* 0x000fe200078e0003 */
[----:B------:R-:W4:Y:S01]  /*59c0*/  LDL R0, [R1+0xbc] ;  /* 0x0000bc0001007983 */ /* 0x000f220000100800 */
[----:B------:R-:W-:-:S03]  /*59d0*/  IMAD.MOV.U32 R17, RZ, RZ, R102 ;  /* 0x000000ffff117224 */ /* 0x000fc600078e0066 */
[----:B------:R-:W4:Y:S01]  /*59e0*/  LDL R94, [R1+0xc4] ;  /* 0x0000c400015e7983 */ /* 0x000f220000100800 */
[--C-:B------:R-:W-:Y:S01]  /*59f0*/  SHF.R.S32.HI R102, RZ, 0x1f, R111.reuse ;  /* 0x0000001fff667819 */ /* 0x100fe2000001146f */
[----:B------:R-:W-:Y:S02]  /*5a00*/  IMAD.MOV.U32 R120, RZ, RZ, R111 ;  /* 0x000000ffff787224 */ /* 0x000fe400078e006f */
[----:B------:R-:W4:Y:S04]  /*5a10*/  LDL R4, [R1+0x108] ;  /* 0x0001080001047983 */ /* 0x000f280000100800 */
[----:B------:R-:W4:Y:S04]  /*5a20*/  LDL R6, [R1+0x10c] ;  /* 0x00010c0001067983 */ /* 0x000f280000100800 */
[----:B------:R-:W4:Y:S04]  /*5a30*/  LDL R3, [R1+0x110] ;  /* 0x0001100001037983 */ /* 0x000f280000100800 */
[----:B------:R1:W-:Y:S04]  /*5a40*/  STL [R1+0x284], R122 ;  /* 0x0002847a01007387 */ /* 0x0003e80000100800 */
[----:B------:R-:W4:Y:S04]  /*5a50*/  LDL R111, [R1+0x90] ;  /* 0x00009000016f7983 */ /* 0x000f280000100800 */
[----:B-1----:R-:W4:Y:S01]  /*5a60*/  LDL R122, [R1+0x11c] ;  /* 0x00011c00017a7983 */ /* 0x002f220000100800 */
[----:B--2---:R-:W-:-:S03]  /*5a70*/  SHF.R.S32.HI R123, RZ, 0x1f, R95 ;  /* 0x0000001fff7b7819 */ /* 0x004fc6000001145f */
[----:B------:R-:W2:Y:S04]  /*5a80*/  LDL R95, [R1+0x120] ;  /* 0x00012000015f7983 */ /* 0x000ea80000100800 */
[----:B------:R1:W-:Y:S04]  /*5a90*/  STL [R1+0x280], R123 ;  /* 0x0002807b01007387 */ /* 0x0003e80000100800 */
[----:B------:R-:W2:Y:S01]  /*5aa0*/  LDL R89, [R1+0x94] ;  /* 0x0000940001597983 */ /* 0x000ea20000100800 */
[----:B---3--:R-:W-:-:S03]  /*5ab0*/  SHF.R.S32.HI R124, RZ, 0x1f, R124 ;  /* 0x0000001fff7c7819 */ /* 0x008fc6000001147c */
[----:B-1----:R-:W3:Y:S01]  /*5ac0*/  LDL R123, [R1+0x118] ;  /* 0x00011800017b7983 */ /* 0x002ee20000100800 */
[----:B----4-:R-:W-:-:S03]  /*5ad0*/  SHF.R.S32.HI R125, RZ, 0x1f, R125 ;  /* 0x0000001fff7d7819 */ /* 0x010fc6000001147d */
[----:B------:R1:W-:Y:S01]  /*5ae0*/  STL [R1+0x27c], R124 ;  /* 0x00027c7c01007387 */ /* 0x0003e20000100800 */
[----:B------:R-:W-:-:S03]  /*5af0*/  SHF.R.S32.HI R40, RZ, 0x1f, R16 ;  /* 0x0000001fff287819 */ /* 0x000fc60000011410 */
[----:B-1----:R-:W4:Y:S04]  /*5b00*/  LDL R124, [R1+0x114] ;  /* 0x00011400017c7983 */ /* 0x002f280000100800 */
[----:B------:R1:W-:Y:S01]  /*5b10*/  STL [R1+0x278], R125 ;  /* 0x0002787d01007387 */ /* 0x0003e20000100800 */
[----:B------:R-:W-:Y:S02]  /*5b20*/  SHF.R.S32.HI R41, RZ, 0x1f, R14 ;  /* 0x0000001fff297819 */ /* 0x000fe4000001140e */
[----:B------:R-:W-:Y:S01]  /*5b30*/  SHF.R.S32.HI R42, RZ, 0x1f, R18 ;  /* 0x0000001fff2a7819 */ /* 0x000fe20000011412 */
[----:B-1----:R-:W4:Y:S04]  /*5b40*/  LDL R125, [R1+0xc0] ;  /* 0x0000c000017d7983 */ /* 0x002f280000100800 */
[----:B------:R-:W4:Y:S01]  /*5b50*/  LDL.LU R16, [R1+0x2c8] ;  /* 0x0002c80001107983 */ /* 0x000f220000300800 */
[----:B------:R-:W-:-:S03]  /*5b60*/  SHF.R.S32.HI R43, RZ, 0x1f, R12 ;  /* 0x0000001fff2b7819 */ /* 0x000fc6000001140c */
[----:B------:R-:W4:Y:S01]  /*5b70*/  LDL.LU R14, [R1+0x2c4] ;  /* 0x0002c400010e7983 */ /* 0x000f220000300800 */
[----:B------:R-:W-:-:S03]  /*5b80*/  SHF.R.S32.HI R44, RZ, 0x1f, R10 ;  /* 0x0000001fff2c7819 */ /* 0x000fc6000001140a */
[----:B------:R-:W4:Y:S01]  /*5b90*/  LDL.LU R18, [R1+0x2c0] ;  /* 0x0002c00001127983 */ /* 0x000f220000300800 */
[----:B------:R-:W-:-:S03]  /*5ba0*/  SHF.R.S32.HI R45, RZ, 0x1f, R9 ;  /* 0x0000001fff2d7819 */ /* 0x000fc60000011409 */
[----:B------:R-:W4:Y:S04]  /*5bb0*/  LDL.LU R12, [R1+0x2bc] ;  /* 0x0002bc00010c7983 */ /* 0x000f280000300800 */
[----:B------:R-:W4:Y:S04]  /*5bc0*/  LDL.LU R10, [R1+0x2b8] ;  /* 0x0002b800010a7983 */ /* 0x000f280000300800 */
[----:B------:R-:W4:Y:S01]  /*5bd0*/  LDL.LU R9, [R1+0x2b4] ;  /* 0x0002b40001097983 */ /* 0x000f220000300800 */
[----:B------:R-:W-:Y:S02]  /*5be0*/  SHF.R.S32.HI R46, RZ, 0x1f, R8 ;  /* 0x0000001fff2e7819 */ /* 0x000fe40000011408 */
[----:B------:R-:W-:Y:S01]  /*5bf0*/  SHF.R.S32.HI R47, RZ, 0x1f, R91 ;  /* 0x0000001fff2f7819 */ /* 0x000fe2000001145b */
[----:B------:R-:W4:Y:S01]  /*5c00*/  LDL.LU R8, [R1+0x2b0] ;  /* 0x0002b00001087983 */ /* 0x000f220000300800 */
[----:B------:R-:W-:-:S02]  /*5c10*/  SHF.R.S32.HI R48, RZ, 0x1f, R0 ;  /* 0x0000001fff307819 */ /* 0x000fc40000011400 */
[----:B------:R-:W-:Y:S01]  /*5c20*/  SHF.R.S32.HI R94, RZ, 0x1f, R94 ;  /* 0x0000001fff5e7819 */ /* 0x000fe2000001145e */
[----:B------:R-:W4:Y:S01]  /*5c30*/  LDL.LU R91, [R1+0x2ac] ;  /* 0x0002ac00015b7983 */ /* 0x000f220000300800 */
[----:B------:R-:W-:Y:S02]  /*5c40*/  SHF.R.S32.HI R49, RZ, 0x1f, R4 ;  /* 0x0000001fff317819 */ /* 0x000fe40000011404 */
[----:B------:R-:W-:Y:S01]  /*5c50*/  SHF.R.S32.HI R50, RZ, 0x1f, R6 ;  /* 0x0000001fff327819 */ /* 0x000fe20000011406 */
[----:B------:R-:W4:Y:S01]  /*5c60*/  LDL.LU R0, [R1+0x2a8] ;  /* 0x0002a80001007983 */ /* 0x000f220000300800 */
[----:B------:R-:W-:-:S03]  /*5c70*/  SHF.R.S32.HI R51, RZ, 0x1f, R3 ;  /* 0x0000001fff337819 */ /* 0x000fc60000011403 */
[----:B------:R-:W4:Y:S01]  /*5c80*/  LDL.LU R4, [R1+0x2a4] ;  /* 0x0002a40001047983 */ /* 0x000f220000300800 */
[----:B------:R-:W-:-:S03]  /*5c90*/  SHF.R.S32.HI R111, RZ, 0x1f, R111 ;  /* 0x0000001fff6f7819 */ /* 0x000fc6000001146f */
[----:B------:R-:W4:Y:S04]  /*5ca0*/  LDL.LU R6, [R1+0x2a0] ;  /* 0x0002a00001067983 */ /* 0x000f280000300800 */
[----:B------:R-:W4:Y:S04]  /*5cb0*/  LDL.LU R3, [R1+0x29c] ;  /* 0x00029c0001037983 */ /* 0x000f280000300800 */
[----:B------:R1:W-:Y:S01]  /*5cc0*/  STL [R1+0x234], R94 ;  /* 0x0002345e01007387 */ /* 0x0003e20000100800 */
[----:B------:R-:W-:Y:S01]  /*5cd0*/  SHF.R.U32.HI R26, RZ, 0x5, R106 ;  /* 0x00000005ff1a7819 */ /* 0x000fe2000001166a */
[----:B------:R-:W-:Y:S01]  /*5ce0*/  IMAD.MOV.U32 R93, RZ, RZ, R107 ;  /* 0x000000ffff5d7224 */ /* 0x000fe200078e006b */
[----:B------:R-:W-:Y:S01]  /*5cf0*/  SHF.R.S32.HI R106, RZ, 0x1f, R23 ;  /* 0x0000001fff6a7819 */ /* 0x000fe20000011417 */
[----:B------:R-:W-:Y:S01]  /*5d00*/  IMAD.MOV.U32 R21, RZ, RZ, R97 ;  /* 0x000000ffff157224 */ /* 0x000fe200078e0061 */
[----:B------:R-:W-:Y:S01]  /*5d10*/  SHF.R.S32.HI R107, RZ, 0x1f, R88 ;  /* 0x0000001fff6b7819 */ /* 0x000fe20000011458 */
[----:B------:R-:W-:Y:S01]  /*5d20*/  IMAD.MOV.U32 R19, RZ, RZ, R99 ;  /* 0x000000ffff137224 */ /* 0x000fe200078e0063 */
[----:B------:R-:W-:Y:S01]  /*5d30*/  SHF.R.S32.HI R108, RZ, 0x1f, R17 ;  /* 0x0000001fff6c7819 */ /* 0x000fe20000011411 */
[----:B------:R-:W-:Y:S01]  /*5d40*/  IMAD.MOV.U32 R13, RZ, RZ, R100 ;  /* 0x000000ffff0d7224 */ /* 0x000fe200078e0064 */
[----:B------:R-:W-:-:S02]  /*5d50*/  SHF.R.S32.HI R109, RZ, 0x1f, R21 ;  /* 0x0000001fff6d7819 */ /* 0x000fc40000011415 */
[----:B------:R-:W-:Y:S02]  /*5d60*/  SHF.R.S32.HI R116, RZ, 0x1f, R19 ;  /* 0x0000001fff747819 */ /* 0x000fe40000011413 */
[----:B------:R-:W-:Y:S02]  /*5d70*/  SHF.R.S32.HI R113, RZ, 0x1f, R15 ;  /* 0x0000001fff717819 */ /* 0x000fe4000001140f */
[----:B------:R-:W-:Y:S02]  /*5d80*/  SHF.R.S32.HI R115, RZ, 0x1f, R13 ;  /* 0x0000001fff737819 */ /* 0x000fe4000001140d */
[----:B------:R-:W-:Y:S01]  /*5d90*/  SHF.R.S32.HI R55, RZ, 0x1f, R122 ;  /* 0x0000001fff377819 */ /* 0x000fe2000001147a */
[----:B------:R-:W-:Y:S01]  /*5da0*/  IMAD.MOV.U32 R122, RZ, RZ, R96 ;  /* 0x000000ffff7a7224 */ /* 0x000fe200078e0060 */
[----:B------:R-:W-:Y:S02]  /*5db0*/  SHF.R.S32.HI R97, RZ, 0x1f, R92 ;  /* 0x0000001fff617819 */ /* 0x000fe4000001145c */
[----:B------:R-:W-:-:S02]  /*5dc0*/  SHF.R.S32.HI R99, RZ, 0x1f, R93 ;  /* 0x0000001fff637819 */ /* 0x000fc4000001145d */
[----:B------:R-:W-:Y:S02]  /*5dd0*/  SHF.R.S32.HI R100, RZ, 0x1f, R2 ;  /* 0x0000001fff647819 */ /* 0x000fe40000011402 */
[----:B------:R-:W-:Y:S02]  /*5de0*/  SHF.R.S32.HI R110, RZ, 0x1f, R96 ;  /* 0x0000001fff6e7819 */ /* 0x000fe40000011460 */
[----:B------:R-:W-:Y:S02]  /*5df0*/  SHF.R.S32.HI R112, RZ, 0x1f, R11 ;  /* 0x0000001fff707819 */ /* 0x000fe4000001140b */
[----:B------:R-:W-:Y:S02]  /*5e00*/  SHF.R.S32.HI R114, RZ, 0x1f, R7 ;  /* 0x0000001fff727819 */ /* 0x000fe40000011407 */
[----:B------:R-:W-:Y:S02]  /*5e10*/  SHF.L.U64.HI R110, R122, 0x2, R110 ;  /* 0x000000027a6e7819 */ /* 0x000fe4000001026e */
[----:B--2---:R-:W-:-:S05]  /*5e20*/  SHF.R.S32.HI R95, RZ, 0x1f, R95 ;  /* 0x0000001fff5f7819 */ /* 0x004fca000001145f */
[----:B------:R-:W-:Y:S01]  /*5e30*/  STL [R1+0x230], R95 ;  /* 0x0002305f01007387 */ /* 0x000fe20000100800 */
[----:B-1----:R-:W-:-:S03]  /*5e40*/  SHF.R.S32.HI R94, RZ, 0x1f, R89 ;  /* 0x0000001fff5e7819 */ /* 0x002fc60000011459 */
[----:B------:R-:W-:Y:S01]  /*5e50*/  STL [R1+0x22c], R111 ;  /* 0x00022c6f01007387 */ /* 0x000fe20000100800 */
[----:B------:R-:W-:-:S03]  /*5e60*/  SHF.R.S32.HI R89, RZ, 0x1f, R20 ;  /* 0x0000001fff597819 */ /* 0x000fc60000011414 */
[----:B------:R-:W-:Y:S04]  /*5e70*/  STL [R1+0x238], R90 ;  /* 0x0002385a01007387 */ /* 0x000fe80000100800 */
[----:B------:R1:W-:Y:S01]  /*5e80*/  STL [R1+0x4c], R94 ;  /* 0x00004c5e01007387 */ /* 0x0003e20000100800 */
[----:B---3--:R-:W-:Y:S01]  /*5e90*/  SHF.R.S32.HI R54, RZ, 0x1f, R123 ;  /* 0x0000001fff367819 */ /* 0x008fe2000001147b */
[----:B------:R-:W-:Y:S02]  /*5ea0*/  IMAD.MOV.U32 R123, RZ, RZ, R21 ;  /* 0x000000ffff7b7224 */ /* 0x000fe400078e0015 */
[----:B------:R-:W-:Y:S01]  /*5eb0*/  STL [R1+0x23c], R89 ;  /* 0x00023c5901007387 */ /* 0x000fe20000100800 */
[----:B-1----:R-:W-:Y:S01]  /*5ec0*/  IMAD.MOV.U32 R94, RZ, RZ, R23 ;  /* 0x000000ffff5e7224 */ /* 0x002fe200078e0017 */
[----:B------:R-:W-:-:S02]  /*5ed0*/  SHF.R.S32.HI R23, RZ, 0x1f, R22 ;  /* 0x0000001fff177819 */ /* 0x000fc40000011416 */
[----:B----4-:R-:W-:Y:S01]  /*5ee0*/  SHF.R.S32.HI R53, RZ, 0x1f, R124 ;  /* 0x0000001fff357819 */ /* 0x010fe2000001147c */
[----:B------:R-:W-:Y:S01]  /*5ef0*/  IMAD.MOV.U32 R124, RZ, RZ, R17 ;  /* 0x000000ffff7c7224 */ /* 0x000fe200078e0011 */
[----:B------:R1:W-:Y:S01]  /*5f00*/  STL [R1+0x228], R20 ;  /* 0x0002281401007387 */ /* 0x0003e20000100800 */
[----:B------:R-:W-:-:S03]  /*5f10*/  IMAD.MOV.U32 R95, RZ, RZ, R117 ;  /* 0x000000ffff5f7224 */ /* 0x000fc600078e0075 */
[----:B------:R2:W-:Y:S01]  /*5f20*/  STL [R1+0x244], R23 ;  /* 0x0002441701007387 */ /* 0x0005e20000100800 */
[----:B------:R-:W-:Y:S01]  /*5f30*/  SHF.R.S32.HI R52, RZ, 0x1f, R125 ;  /* 0x0000001fff347819 */ /* 0x000fe2000001147d */
[----:B------:R-:W-:Y:S01]  /*5f40*/  IMAD.MOV.U32 R125, RZ, RZ, R88 ;  /* 0x000000ffff7d7224 */ /* 0x000fe200078e0058 */
[----:B------:R-:W-:Y:S01]  /*5f50*/  SHF.R.S32.HI R88, RZ, 0x1f, R16 ;  /* 0x0000001fff587819 */ /* 0x000fe20000011410 */
[----:B------:R3:W-:Y:S01]  /*5f60*/  STL [R1+0x240], R22 ;  /* 0x0002401601007387 */ /* 0x0007e20000100800 */
[----:B------:R-:W-:Y:S01]  /*5f70*/  SHF.R.S32.HI R17, RZ, 0x1f, R14 ;  /* 0x0000001fff117819 */ /* 0x000fe2000001140e */
[----:B-1----:R-:W-:Y:S02]  /*5f80*/  IMAD.MOV.U32 R20, RZ, RZ, R121 ;  /* 0x000000ffff147224 */ /* 0x002fe400078e0079 */
[----:B------:R1:W-:Y:S01]  /*5f90*/  STL [R1+0x24c], R88 ;  /* 0x00024c5801007387 */ /* 0x0003e20000100800 */
[----:B------:R-:W-:Y:S01]  /*5fa0*/  IMAD.MOV.U32 R111, RZ, RZ, R118 ;  /* 0x000000ffff6f7224 */ /* 0x000fe200078e0076 */
[----:B------:R-:W-:Y:S01]  /*5fb0*/  SHF.R.S32.HI R21, RZ, 0x1f, R18 ;  /* 0x0000001fff157819 */ /* 0x000fe20000011412 */
[----:B------:R-:W-:Y:S01]  /*5fc0*/  IMAD.MOV.U32 R117, RZ, RZ, R19 ;  /* 0x000000ffff757224 */ /* 0x000fe200078e0013 */
[----:B------:R-:W-:Y:S01]  /*5fd0*/  STL [R1+0x248], R16 ;  /* 0x0002481001007387 */ /* 0x000fe20000100800 */
        /* <DEDUP_REMOVED lines=9> */
[----:B------:R-:W-:-:S02]  /*6070*/  SHF.R.S32.HI R13, RZ, 0x1f, R9 ;  /* 0x0000001fff0d7819 */ /* 0x000fc40000011409 */
[----:B------:R-:W-:Y:S01]  /*6080*/  STL [R1+0x25c], R21 ;  /* 0x00025c1501007387 */ /* 0x000fe20000100800 */
[----:B------:R-:W-:Y:S01]  /*6090*/  SHF.L.U64.HI R101, R20, 0x2, R101 ;  /* 0x0000000214657819 */ /* 0x000fe20000010265 */
[----:B------:R-:W-:Y:S01]  /*60a0*/  IMAD.MOV.U32 R120, RZ, RZ, R11 ;  /* 0x000000ffff787224 */ /* 0x000fe200078e000b */
[----:B------:R-:W-:Y:S01]  /*60b0*/  SHF.L.U64.HI R104, R111, 0x2, R104 ;  /* 0x000000026f687819 */ /* 0x000fe20000010268 */
[----:B------:R-:W-:Y:S01]  /*60c0*/  STL [R1+0x258], R18 ;  /* 0x0002581201007387 */ /* 0x000fe20000100800 */
[----:B--2---:R-:W-:Y:S02]  /*60d0*/  IMAD.MOV.U32 R23, RZ, RZ, R2 ;  /* 0x000000ffff177224 */ /* 0x004fe400078e0002 */
[----:B---3--:R-:W-:Y:S01]  /*60e0*/  IMAD.MOV.U32 R22, RZ, RZ, R93 ;  /* 0x000000ffff167224 */ /* 0x008fe200078e005d */
[----:B------:R-:W-:Y:S01]  /*60f0*/  STL [R1+0x264], R19 ;  /* 0x0002641301007387 */ /* 0x000fe20000100800 */
[----:B-1----:R-:W-:Y:S02]  /*6100*/  IMAD.MOV.U32 R88, RZ, RZ, R92 ;  /* 0x000000ffff587224 */ /* 0x002fe400078e005c */
[----:B------:R-:W-:Y:S01]  /*6110*/  IMAD.MOV.U32 R111, RZ, RZ, R121 ;  /* 0x000000ffff6f7224 */ /* 0x000fe200078e0079 */
[----:B------:R-:W-:Y:S01]  /*6120*/  STL [R1+0x260], R12 ;  /* 0x0002600c01007387 */ /* 0x000fe20000100800 */
[----:B------:R-:W-:-:S03]  /*6130*/  IMAD.MOV.U32 R20, RZ, RZ, R119 ;  /* 0x000000ffff147224 */ /* 0x000fc600078e0077 */
[----:B------:R-:W-:Y:S01]  /*6140*/  STL [R1+0x26c], R15 ;  /* 0x00026c0f01007387 */ /* 0x000fe20000100800 */
[----:B------:R-:W-:-:S03]  /*6150*/  SHF.L.U64.HI R97, R88, 0x2, R97 ;  /* 0x0000000258617819 */ /* 0x000fc60000010261 */
[----:B------:R-:W-:Y:S01]  /*6160*/  STL [R1+0x268], R10 ;  /* 0x0002680a01007387 */ /* 0x000fe20000100800 */
[----:B------:R-:W-:Y:S02]  /*6170*/  SHF.L.U64.HI R99, R22, 0x2, R99 ;  /* 0x0000000216637819 */ /* 0x000fe40000010263 */
[----:B------:R-:W-:Y:S01]  /*6180*/  SHF.L.U64.HI R100, R23, 0x2, R100 ;  /* 0x0000000217647819 */ /* 0x000fe20000010264 */
[----:B------:R1:W-:Y:S01]  /*6190*/  STL [R1+0x274], R13 ;  /* 0x0002740d01007387 */ /* 0x0003e20000100800 */
[----:B------:R-:W-:Y:S02]  /*61a0*/  SHF.L.U64.HI R102, R89, 0x2, R102 ;  /* 0x0000000259667819 */ /* 0x000fe40000010266 */
[----:B------:R-:W-:Y:S01]  /*61b0*/  SHF.L.U64.HI R103, R90, 0x2, R103 ;  /* 0x000000025a677819 */ /* 0x000fe20000010267 */
[----:B------:R2:W-:Y:S01]  /*61c0*/  STL [R1+0x270], R9 ;  /* 0x0002700901007387 */ /* 0x0005e20000100800 */
[----:B------:R-:W-:Y:S02]  /*61d0*/  SHF.L.U64.HI R105, R95, 0x2, R105 ;  /* 0x000000025f697819 */ /* 0x000fe40000010269 */
[----:B------:R-:W-:Y:S01]  /*61e0*/  SHF.L.U64.HI R106, R94, 0x2, R106 ;  /* 0x000000025e6a7819 */ /* 0x000fe2000001026a */
[----:B------:R-:W3:Y:S01]  /*61f0*/  LDL R119, [R1+0xb0] ;  /* 0x0000b00001777983 */ /* 0x000ee20000100800 */
[----:B------:R-:W-:-:S02]  /*6200*/  SHF.L.U64.HI R107, R125, 0x2, R107 ;  /* 0x000000027d6b7819 */ /* 0x000fc4000001026b */
[----:B------:R-:W-:Y:S01]  /*6210*/  SHF.L.U64.HI R108, R124, 0x2, R108 ;  /* 0x000000027c6c7819 */ /* 0x000fe2000001026c */
[----:B------:R-:W4:Y:S01]  /*6220*/  LDL R121, [R1+0x134] ;  /* 0x0001340001797983 */ /* 0x000f220000100800 */
[----:B------:R-:W-:Y:S02]  /*6230*/  SHF.L.U64.HI R109, R123, 0x2, R109 ;  /* 0x000000027b6d7819 */ /* 0x000fe4000001026d */
[----:B------:R-:W-:Y:S01]  /*6240*/  SHF.L.U64.HI R112, R120, 0x2, R112 ;  /* 0x0000000278707819 */ /* 0x000fe20000010270 */
[----:B------:R-:W4:Y:S01]  /*6250*/  LDL R122, [R1+0x138] ;  /* 0x00013800017a7983 */ /* 0x000f220000100800 */
[----:B------:R-:W-:Y:S02]  /*6260*/  SHF.L.U64.HI R113, R118, 0x2, R113 ;  /* 0x0000000276717819 */ /* 0x000fe40000010271 */
[----:B------:R-:W-:Y:S01]  /*6270*/  SHF.L.U64.HI R114, R111, 0x2, R114 ;  /* 0x000000026f727819 */ /* 0x000fe20000010272 */
[----:B------:R-:W3:Y:S01]  /*6280*/  LDL R118, [R1+0x12c] ;  /* 0x00012c0001767983 */ /* 0x000ee20000100800 */
[----:B------:R-:W-:-:S02]  /*6290*/  SHF.L.U64.HI R115, R20, 0x2, R115 ;  /* 0x0000000214737819 */ /* 0x000fc40000010273 */
[----:B------:R-:W-:Y:S01]  /*62a0*/  SHF.L.U64.HI R116, R117, 0x2, R116 ;  /* 0x0000000275747819 */ /* 0x000fe20000010274 */
[----:B------:R-:W4:Y:S04]  /*62b0*/  LDL R120, [R1+0x130] ;  /* 0x0001300001787983 */ /* 0x000f280000100800 */
[----:B------:R-:W4:Y:S04]  /*62c0*/  LDL R123, [R1+0xb4] ;  /* 0x0000b400017b7983 */ /* 0x000f280000100800 */
[----:B------:R-:W4:Y:S04]  /*62d0*/  LDL R124, [R1+0x13c] ;  /* 0x00013c00017c7983 */ /* 0x000f280000100800 */
[----:B------:R-:W4:Y:S04]  /*62e0*/  LDL R125, [R1+0x140] ;  /* 0x00014000017d7983 */ /* 0x000f280000100800 */
[----:B-1----:R-:W4:Y:S04]  /*62f0*/  LDL R13, [R1+0x144] ;  /* 0x00014400010d7983 */ /* 0x002f280000100800 */
[----:B--2---:R-:W2:Y:S04]  /*6300*/  LDL R9, [R1+0xb8] ;  /* 0x0000b80001097983 */ /* 0x004ea80000100800 */
[----:B------:R-:W2:Y:S04]  /*6310*/  LDL R15, [R1+0x148] ;  /* 0x00014800010f7983 */ /* 0x000ea80000100800 */
        /* <DEDUP_REMOVED lines=17> */
[----:B------:R-:W3:Y:S02]  /*6430*/  LDL.LU R117, [R1+0x298] ;  /* 0x0002980001757983 */ /* 0x000ee40000300800 */
[----:B---3--:R-:W-:-:S02]  /*6440*/  SHF.L.U64.HI R117, R118, 0x2, R117 ;  /* 0x0000000276757819 */ /* 0x008fc40000010275 */
[----:B------:R-:W3:Y:S02]  /*6450*/  LDL.LU R118, [R1+0x294] ;  /* 0x0002940001767983 */ /* 0x000ee40000300800 */
[----:B---3--:R-:W-:Y:S02]  /*6460*/  SHF.L.U64.HI R118, R119, 0x2, R118 ;  /* 0x0000000277767819 */ /* 0x008fe40000010276 */
[----:B------:R-:W4:Y:S02]  /*6470*/  LDL.LU R119, [R1+0x290] ;  /* 0x0002900001777983 */ /* 0x000f240000300800 */
[----:B----4-:R-:W-:Y:S02]  /*6480*/  SHF.L.U64.HI R119, R120, 0x2, R119 ;  /* 0x0000000278777819 */ /* 0x010fe40000010277 */
[----:B------:R-:W3:Y:S02]  /*6490*/  LDL.LU R120, [R1+0x28c] ;  /* 0x00028c0001787983 */ /* 0x000ee40000300800 */
[----:B---3--:R-:W-:-:S02]  /*64a0*/  SHF.L.U64.HI R120, R121, 0x2, R120 ;  /* 0x0000000279787819 */ /* 0x008fc40000010278 */
[----:B------:R-:W3:Y:S02]  /*64b0*/  LDL.LU R121, [R1+0x288] ;  /* 0x0002880001797983 */ /* 0x000ee40000300800 */
[----:B---3--:R-:W-:Y:S02]  /*64c0*/  SHF.L.U64.HI R121, R122, 0x2, R121 ;  /* 0x000000027a797819 */ /* 0x008fe40000010279 */
[----:B------:R-:W3:Y:S02]  /*64d0*/  LDL.LU R122, [R1+0x284] ;  /* 0x00028400017a7983 */ /* 0x000ee40000300800 */
[----:B---3--:R-:W-:Y:S02]  /*64e0*/  SHF.L.U64.HI R122, R123, 0x2, R122 ;  /* 0x000000027b7a7819 */ /* 0x008fe4000001027a */
[----:B------:R-:W3:Y:S02]  /*64f0*/  LDL.LU R123, [R1+0x280] ;  /* 0x00028000017b7983 */ /* 0x000ee40000300800 */
[----:B---3--:R-:W-:-:S02]  /*6500*/  SHF.L.U64.HI R123, R124, 0x2, R123 ;  /* 0x000000027c7b7819 */ /* 0x008fc4000001027b */
[----:B------:R-:W3:Y:S01]  /*6510*/  LDL.LU R124, [R1+0x27c] ;  /* 0x00027c00017c7983 */ /* 0x000ee20000300800 */
[----:B--2---:R-:W-:Y:S02]  /*6520*/  SHF.L.U64.HI R9, R9, 0x2, R40 ;  /* 0x0000000209097819 */ /* 0x004fe40000010228 */
[----:B---3--:R-:W-:Y:S02]  /*6530*/  SHF.L.U64.HI R124, R125, 0x2, R124 ;  /* 0x000000027d7c7819 */ /* 0x008fe4000001027c */
[----:B------:R-:W2:Y:S01]  /*6540*/  LDL.LU R125, [R1+0x278] ;  /* 0x00027800017d7983 */ /* 0x000ea20000300800 */
[----:B------:R-:W-:Y:S02]  /*6550*/  SHF.L.U64.HI R15, R15, 0x2, R41 ;  /* 0x000000020f0f7819 */ /* 0x000fe40000010229 */
[----:B------:R-:W-:Y:S02]  /*6560*/  SHF.L.U64.HI R10, R10, 0x2, R42 ;  /* 0x000000020a0a7819 */ /* 0x000fe4000001022a */
[----:B------:R-:W-:-:S02]  /*6570*/  SHF.L.U64.HI R19, R19, 0x2, R43 ;  /* 0x0000000213137819 */ /* 0x000fc4000001022b */
[----:B------:R-:W-:Y:S02]  /*6580*/  SHF.L.U64.HI R12, R12, 0x2, R44 ;  /* 0x000000020c0c7819 */ /* 0x000fe4000001022c */
[----:B------:R-:W-:Y:S02]  /*6590*/  SHF.L.U64.HI R21, R21, 0x2, R45 ;  /* 0x0000000215157819 */ /* 0x000fe4000001022d */
[----:B------:R-:W-:Y:S02]  /*65a0*/  SHF.L.U64.HI R18, R18, 0x2, R46 ;  /* 0x0000000212127819 */ /* 0x000fe4000001022e */
        /* <DEDUP_REMOVED lines=9> */
[----:B--2---:R-:W-:Y:S02]  /*6640*/  SHF.L.U64.HI R125, R13, 0x2, R125 ;  /* 0x000000020d7d7819 */ /* 0x004fe4000001027d */
[----:B------:R-:W2:Y:S04]  /*6650*/  LDL.LU R13, [R1+0x274] ;  /* 0x00027400010d7983 */ /* 0x000ea80000300800 */
[----:B------:R1:W-:Y:S04]  /*6660*/  STL [R1], R9 ;  /* 0x0000000901007387 */ /* 0x0003e80000100800 */
[----:B-1----:R-:W2:Y:S04]  /*6670*/  LDL.LU R9, [R1+0x270] ;  /* 0x0002700001097983 */ /* 0x002ea80000300800 */
[----:B------:R1:W-:Y:S04]  /*6680*/  STL [R1+0x4], R15 ;  /* 0x0000040f01007387 */ /* 0x0003e80000100800 */
[----:B-1----:R-:W3:Y:S04]  /*6690*/  LDL.LU R15, [R1+0x26c] ;  /* 0x00026c00010f7983 */ /* 0x002ee80000300800 */
[----:B------:R1:W-:Y:S04]  /*66a0*/  STL [R1+0x8], R10 ;  /* 0x0000080a01007387 */ /* 0x0003e80000100800 */
[----:B-1----:R-:W3:Y:S04]  /*66b0*/  LDL.LU R10, [R1+0x268] ;  /* 0x00026800010a7983 */ /* 0x002ee80000300800 */
[----:B------:R1:W-:Y:S04]  /*66c0*/  STL [R1+0xc], R19 ;  /* 0x00000c1301007387 */ /* 0x0003e80000100800 */
[----:B-1----:R-:W4:Y:S04]  /*66d0*/  LDL.LU R19, [R1+0x264] ;  /* 0x0002640001137983 */ /* 0x002f280000300800 */
[----:B------:R1:W-:Y:S04]  /*66e0*/  STL [R1+0x10], R12 ;  /* 0x0000100c01007387 */ /* 0x0003e80000100800 */
[----:B-1----:R-:W4:Y:S04]  /*66f0*/  LDL.LU R12, [R1+0x260] ;  /* 0x00026000010c7983 */ /* 0x002f280000300800 */
[----:B------:R1:W-:Y:S04]  /*6700*/  STL [R1+0x14], R21 ;  /* 0x0000141501007387 */ /* 0x0003e80000100800 */
[----:B-1----:R-:W2:Y:S04]  /*6710*/  LDL.LU R21, [R1+0x25c] ;  /* 0x00025c0001157983 */ /* 0x002ea80000300800 */
[----:B------:R1:W-:Y:S04]  /*6720*/  STL [R1+0x18], R18 ;  /* 0x0000181201007387 */ /* 0x0003e80000100800 */
        /* <DEDUP_REMOVED lines=16> */
[----:B-1----:R-:W4:Y:S04]  /*6830*/  LDL.LU R90, [R1+0x238] ;  /* 0x00023800015a7983 */ /* 0x002f280000300800 */
[----:B------:R1:W-:Y:S04]  /*6840*/  STL [R1+0x3c], R94 ;  /* 0x00003c5e01007387 */ /* 0x0003e80000100800 */
[----:B-1----:R-:W2:Y:S02]  /*6850*/  LDL.LU R94, [R1+0x234] ;  /* 0x00023400015e7983 */ /* 0x002ea40000300800 */
[----:B--2---:R-:W-:-:S02]  /*6860*/  SHF.L.U64.HI R94, R95, 0x2, R94 ;  /* 0x000000025f5e7819 */ /* 0x004fc4000001025e */
[----:B------:R-:W2:Y:S04]  /*6870*/  LDL.LU R95, [R1+0x230] ;  /* 0x00023000015f7983 */ /* 0x000ea80000300800 */
[----:B------:R-:W-:Y:S01]  /*6880*/  STL [R1+0x40], R94 ;  /* 0x0000405e01007387 */ /* 0x000fe20000100800 */
[----:B--2---:R-:W-:-:S03]  /*6890*/  SHF.L.U64.HI R95, R111, 0x2, R95 ;  /* 0x000000026f5f7819 */ /* 0x004fc6000001025f */
[----:B------:R-:W2:Y:S04]  /*68a0*/  LDL.LU R111, [R1+0x22c] ;  /* 0x00022c00016f7983 */ /* 0x000ea80000300800 */
[----:B------:R1:W-:Y:S04]  /*68b0*/  STL [R1+0x44], R95 ;  /* 0x0000445f01007387 */ /* 0x0003e80000100800 */
[----:B-1----:R-:W3:Y:S01]  /*68c0*/  LDL R95, [R1+0x94] ;  /* 0x00009400015f7983 */ /* 0x002ee20000100800 */
[----:B--2---:R-:W-:-:S03]  /*68d0*/  SHF.L.U64.HI R111, R20, 0x2, R111 ;  /* 0x00000002146f7819 */ /* 0x004fc6000001026f */
[----:B------:R-:W2:Y:S04]  /*68e0*/  LDL.LU R20, [R1+0x228] ;  /* 0x0002280001147983 */ /* 0x000ea80000300800 */
[----:B------:R1:W-:Y:S04]  /*68f0*/  STL [R1+0x48], R111 ;  /* 0x0000486f01007387 */ /* 0x0003e80000100800 */
[----:B-1----:R-:W3:Y:S01]  /*6900*/  LDL.LU R111, [R1+0x4c] ;  /* 0x00004c00016f7983 */ /* 0x002ee20000300800 */
[----:B----4-:R-:W-:Y:S02]  /*6910*/  SHF.R.S32.HI R94, RZ, 0x1f, R90 ;  /* 0x0000001fff5e7819 */ /* 0x010fe4000001145a */
[----:B------:R-:W-:-:S02]  /*6920*/  SHF.R.S32.HI R11, RZ, 0x1f, R8 ;  /* 0x0000001fff0b7819 */ /* 0x000fc40000011408 */
[----:B------:R-:W-:Y:S02]  /*6930*/  SHF.R.S32.HI R7, RZ, 0x1f, R91 ;  /* 0x0000001fff077819 */ /* 0x000fe4000001145b */
[----:B------:R-:W-:Y:S02]  /*6940*/  SHF.R.S32.HI R96, RZ, 0x1f, R6 ;  /* 0x0000001fff607819 */ /* 0x000fe40000011406 */
[----:B---3--:R-:W-:Y:S02]  /*6950*/  SHF.L.U64.HI R111, R95, 0x2, R111 ;  /* 0x000000025f6f7819 */ /* 0x008fe4000001026f */
[----:B------:R-:W-:Y:S02]  /*6960*/  SHF.L.U64.HI R95, R90, 0x2, R94 ;  /* 0x000000025a5f7819 */ /* 0x000fe4000001025e */
[----:B------:R1:W5:Y:S01]  /*6970*/  LDL.LU R90, [R1+0x224] ;  /* 0x00022400015a7983 */ /* 0x0003620000300800 */
[----:B--2---:R-:W-:-:S03]  /*6980*/  SHF.L.U64.HI R94, R20, 0x2, R89 ;  /* 0x00000002145e7819 */ /* 0x004fc60000010259 */
[----:B------:R-:W-:Y:S04]  /*6990*/  STL [R1+0x4c], R111 ;  /* 0x00004c6f01007387 */ /* 0x000fe80000100800 */
[----:B------:R1:W5:Y:S04]  /*69a0*/  LDL.LU R89, [R1+0x220] ;  /* 0x0002200001597983 */ /* 0x0003680000300800 */
[----:B------:R2:W-:Y:S04]  /*69b0*/  STL [R1+0x50], R95 ;  /* 0x0000505f01007387 */ /* 0x0005e80000100800 */
[----:B------:R1:W5:Y:S01]  /*69c0*/  LDL.LU R20, [R1+0x21c] ;  /* 0x00021c0001147983 */ /* 0x0003620000300800 */
[----:B--2---:R-:W-:-:S03]  /*69d0*/  SHF.L.U64.HI R95, R22, 0x2, R23 ;  /* 0x00000002165f7819 */ /* 0x004fc60000010217 */
        /* <DEDUP_REMOVED lines=21> */
[----:B------:R2:W-:Y:S01]  /*6b30*/  STL [R1+0x68], R95 ;  /* 0x0000685f01007387 */ /* 0x0005e20000100800 */
[----:B------:R-:W-:-:S03]  /*6b40*/  SHF.L.U64.HI R111, R8, 0x2, R11 ;  /* 0x00000002086f7819 */ /* 0x000fc6000001020b */
[----:B------:R1:W5:Y:S01]  /*6b50*/  LDL.LU R10, [R1+0x1ec] ;  /* 0x0001ec00010a7983 */ /* 0x0003620000300800 */
[----:B--2---:R-:W-:-:S03]  /*6b60*/  SHF.L.U64.HI R95, R9, 0x2, R13 ;  /* 0x00000002095f7819 */ /* 0x004fc6000001020d */
[----:B------:R1:W5:Y:S04]  /*6b70*/  LDL.LU R13, [R1+0x1e8] ;  /* 0x0001e800010d7983 */ /* 0x0003680000300800 */
[----:B------:R-:W-:Y:S04]  /*6b80*/  STL [R1+0x6c], R94 ;  /* 0x00006c5e01007387 */ /* 0x000fe80000100800 */
[----:B------:R1:W5:Y:S04]  /*6b90*/  LDL.LU R9, [R1+0x1e4] ;  /* 0x0001e40001097983 */ /* 0x0003680000300800 */
[----:B------:R2:W-:Y:S04]  /*6ba0*/  STL [R1+0x70], R95 ;  /* 0x0000705f01007387 */ /* 0x0005e80000100800 */
[----:B------:R1:W5:Y:S04]  /*6bb0*/  LDL.LU R11, [R1+0x1e0] ;  /* 0x0001e000010b7983 */ /* 0x0003680000300800 */
[----:B------:R1:W5:Y:S01]  /*6bc0*/  LDL.LU R8, [R1+0x1dc] ;  /* 0x0001dc0001087983 */ /* 0x0003620000300800 */
[----:B--2---:R-:W-:-:S03]  /*6bd0*/  SHF.L.U64.HI R95, R91, 0x2, R7 ;  /* 0x000000025b5f7819 */ /* 0x004fc60000010207 */
[----:B------:R1:W5:Y:S04]  /*6be0*/  LDL.LU R7, [R1+0x1d8] ;  /* 0x0001d80001077983 */ /* 0x0003680000300800 */
[----:B------:R2:W-:Y:S04]  /*6bf0*/  STL [R1+0x74], R111 ;  /* 0x0000746f01007387 */ /* 0x0005e80000100800 */
[----:B------:R1:W5:Y:S01]  /*6c00*/  LDL.LU R91, [R1+0x1d4] ;  /* 0x0001d400015b7983 */ /* 0x0003620000300800 */
[----:B--2---:R-:W-:-:S03]  /*6c10*/  SHF.L.U64.HI R111, R6, 0x2, R96 ;  /* 0x00000002066f7819 */ /* 0x004fc60000010260 */
[----:B------:R-:W2:Y:S01]  /*6c20*/  LDL.LU R96, [R1+0x1d0] ;  /* 0x0001d00001607983 */ /* 0x000ea20000300800 */
[----:B------:R-:W-:Y:S02]  /*6c30*/  SHF.R.S32.HI R93, RZ, 0x1f, R4 ;  /* 0x0000001fff5d7819 */ /* 0x000fe40000011404 */
[----:B------:R-:W-:Y:S01]  /*6c40*/  SHF.R.S32.HI R94, RZ, 0x1f, R3 ;  /* 0x0000001fff5e7819 */ /* 0x000fe20000011403 */
[----:B------:R3:W-:Y:S01]  /*6c50*/  STL [R1+0x78], R95 ;  /* 0x0000785f01007387 */ /* 0x0007e20000100800 */
[----:B------:R-:W-:Y:S02]  /*6c60*/  SHF.R.S32.HI R2, RZ, 0x1f, R0 ;  /* 0x0000001fff027819 */ /* 0x000fe40000011400 */
[----:B------:R-:W-:Y:S01]  /*6c70*/  SHF.L.U64.HI R94, R3, 0x2, R94 ;  /* 0x00000002035e7819 */ /* 0x000fe2000001025e */
[----:B------:R1:W5:Y:S01]  /*6c80*/  LDL.LU R6, [R1+0x1cc] ;  /* 0x0001cc0001067983 */ /* 0x0003620000300800 */
[----:B------:R-:W-:-:S03]  /*6c90*/  SHF.L.U64.HI R94, R0, 0x2, R2 ;  /* 0x00000002005e7819 */ /* 0x000fc60000010202 */
[----:B------:R-:W-:Y:S01]  /*6ca0*/  STL [R1+0x7c], R111 ;  /* 0x00007c6f01007387 */ /* 0x000fe20000100800 */
[----:B---3--:R-:W-:-:S03]  /*6cb0*/  SHF.L.U64.HI R95, R4, 0x2, R93 ;  /* 0x00000002045f7819 */ /* 0x008fc6000001025d */
[----:B------:R1:W5:Y:S04]  /*6cc0*/  LDL.LU R93, [R1+0x1c8] ;  /* 0x0001c800015d7983 */ /* 0x0003680000300800 */
[----:B------:R1:W5:Y:S01]  /*6cd0*/  LDL.LU R4, [R1+0x1c4] ;  /* 0x0001c40001047983 */ /* 0x0003620000300800 */
[----:B------:R-:W-:-:S03]  /*6ce0*/  R2UR UR11, R26 ;  /* 0x000000001a0b72ca */ /* 0x000fc600000e0000 */
[----:B------:R1:W5:Y:S01]  /*6cf0*/  LDL.LU R2, [R1+0x1c0] ;  /* 0x0001c00001027983 */ /* 0x0003620000300800 */
[----:B------:R-:W-:-:S03]  /*6d00*/  IMAD.MOV.U32 R92, RZ, RZ, RZ ;  /* 0x000000ffff5c7224 */ /* 0x000fc600078e00ff */
[----:B------:R-:W-:Y:S01]  /*6d10*/  STL [R1+0x84], R95 ;  /* 0x0000845f01007387 */ /* 0x000fe20000100800 */
[----:B------:R-:W-:Y:S02]  /*6d20*/  CS2R R56, SRZ ;  /* 0x0000000000387805 */ /* 0x000fe4000001ff00 */
[----:B------:R-:W-:Y:S01]  /*6d30*/  CS2R R58, SRZ ;  /* 0x00000000003a7805 */ /* 0x000fe2000001ff00 */
[----:B------:R1:W5:Y:S01]  /*6d40*/  LDL.LU R0, [R1+0x1b8] ;  /* 0x0001b80001007983 */ /* 0x0003620000300800 */
[----:B------:R-:W-:Y:S02]  /*6d50*/  CS2R R60, SRZ ;  /* 0x00000000003c7805 */ /* 0x000fe4000001ff00 */
[----:B------:R-:W-:Y:S02]  /*6d60*/  CS2R R62, SRZ ;  /* 0x00000000003e7805 */ /* 0x000fe4000001ff00 */
[----:B------:R-:W-:Y:S01]  /*6d70*/  CS2R R64, SRZ ;  /* 0x0000000000407805 */ /* 0x000fe2000001ff00 */
[----:B------:R3:W-:Y:S01]  /*6d80*/  STL [R1+0x88], R94 ;  /* 0x0000885e01007387 */ /* 0x0007e20000100800 */
        /* <DEDUP_REMOVED lines=19> */
[----:B------:R-:W-:Y:S02]  /*6ec0*/  SHF.L.U64.HI R98, R5, 0x2, R98 ;  /* 0x0000000205627819 */ /* 0x000fe40000010262 */
[----:B------:R-:W-:Y:S02]  /*6ed0*/  CS2R R40, SRZ ;  /* 0x0000000000287805 */ /* 0x000fe4000001ff00 */
[----:B------:R-:W-:Y:S02]  /*6ee0*/  CS2R R42, SRZ ;  /* 0x00000000002a7805 */ /* 0x000fe4000001ff00 */
[----:B------:R-:W-:Y:S02]  /*6ef0*/  CS2R R44, SRZ ;  /* 0x00000000002c7805 */ /* 0x000fe4000001ff00 */
[----:B------:R-:W-:Y:S02]  /*6f00*/  CS2R R46, SRZ ;  /* 0x00000000002e7805 */ /* 0x000fe4000001ff00 */
[----:B------:R-:W-:-:S02]  /*6f10*/  CS2R R48, SRZ ;  /* 0x0000000000307805 */ /* 0x000fc4000001ff00 */
[----:B------:R-:W-:Y:S02]  /*6f20*/  CS2R R50, SRZ ;  /* 0x0000000000327805 */ /* 0x000fe4000001ff00 */
[----:B------:R-:W-:Y:S02]  /*6f30*/  CS2R R52, SRZ ;  /* 0x0000000000347805 */ /* 0x000fe4000001ff00 */
[----:B------:R-:W-:Y:S01]  /*6f40*/  CS2R R54, SRZ ;  /* 0x0000000000367805 */ /* 0x000fe2000001ff00 */
[----:B------:R-:W-:Y:S01]  /*6f50*/  UMOV UR10, 0x1 ;  /* 0x00000001000a7882 */ /* 0x000fe20000000000 */
[----:B------:R-:W-:Y:S01]  /*6f60*/  UMOV UR9, 0xffffffff ;  /* 0xffffffff00097882 */ /* 0x000fe20000000000 */
[----:B--2---:R-:W-:-:S05]  /*6f70*/  SHF.R.S32.HI R96, RZ, 0x6, R96 ;  /* 0x00000006ff607819 */ /* 0x004fca0000011460 */
[----:B-1-3--:R-:W-:-:S07]  /*6f80*/  VIADD R94, R96, 0xfffffffe ;  /* 0xfffffffe605e7836 */ /* 0x00afce0000000000 */
.L_x_1:
[----:B------:R-:W-:Y:S01]  /*6f90*/  UIADD3 UR9, UR9, 0x1, URZ ;  /* 0x0000000109097890 */ /* 0x000fe2000fffe03f */
[----:B------:R-:W-:-:S04]  /*6fa0*/  DEPBAR.LE SB0, 0x2 ;  /* 0x000080800000791a */ /* 0x000fc80000000000 */
[----:B------:R-:W-:Y:S01]  /*6fb0*/  BAR.SYNC.DEFER_BLOCKING 0x0 ;  /* 0x0000000000007b1d */ /* 0x000fe20000010000 */
[----:B------:R-:W-:Y:S01]  /*6fc0*/  UISETP.GT.AND UP0, UPT, UR9, 0x2, UPT ;  /* 0x000000020900788c */ /* 0x000fe2000bf04270 */
[----:B------:R-:W-:Y:S01]  /*6fd0*/  VIADD R94, R96, 0xfffffffe ;  /* 0xfffffffe605e7836 */ /* 0x000fe20000000000 */
[----:B------:R-:W-:Y:S01]  /*6fe0*/  USHF.L.U32 UR4, UR11, 0x7, URZ ;  /* 0x000000070b047899 */ /* 0x000fe2000800063f */
[----:B-----5:R-:W-:Y:S01]  /*6ff0*/  ISETP.GT.AND P3, PT, R20, RZ, PT ;  /* 0x000000ff1400720c */ /* 0x020fe20003f64270 */
[----:B------:R-:W-:Y:S01]  /*7000*/  USEL UR9, UR9, URZ, !UP0 ;  /* 0x0000003f09097287 */ /* 0x000fe2000c000000 */
[----:B------:R-:W-:Y:S01]  /*7010*/  IMAD.MOV.U32 R95, RZ, RZ, R23 ;  /* 0x000000ffff5f7224 */ /* 0x000fe200078e0017 */
[----:B------:R-:W-:Y:S01]  /*7020*/  ULOP3.LUT UR6, UR4, 0x600, URZ, 0xc0, !UPT ;  /* 0x0000060004067892 */ /* 0x000fe2000f8ec03f */
[----:B------:R-:W-:Y:S01]  /*7030*/  ISETP.GE.AND P1, PT, R92, R94, PT ;  /* 0x0000005e5c00720c */ /* 0x000fe20003f26270 */
[----:B------:R-:W-:Y:S01]  /*7040*/  ULEA UR5, UR9, UR8, 0xe ;  /* 0x0000000809057291 */ /* 0x000fe2000f8e703f */
[----:B------:R-:W-:Y:S01]  /*7050*/  SEL R94, RZ, 0x4, !P3 ;  /* 0x00000004ff5e7807 */ /* 0x000fe20005800000 */
[----:B------:R-:W-:-:S02]  /*7060*/  ULEA UR4, UR9, UR8, 0x11 ;  /* 0x0000000809047291 */ /* 0x000fc4000f8e883f */
[----:B------:R-:W-:Y:S01]  /*7070*/  UIADD3 UR5, UR5, 0x60000, URZ ;  /* 0x0006000005057890 */ /* 0x000fe2000fffe03f */
[----:B------:R-:W-:Y:S01]  /*7080*/  SEL R94, R94, RZ, !P1 ;  /* 0x000000ff5e5e7207 */ /* 0x000fe20004800000 */
[----:B------:R-:W-:Y:S02]  /*7090*/  ULEA.HI UR4, UR4, UR6, URZ, 0x1c ;  /* 0x0000000604047291 */ /* 0x000fe4000f8fe03f */
[----:B------:R-:W-:Y:S01]  /*70a0*/  USHF.R.U32.HI UR5, URZ, 0x4, UR5 ;  /* 0x000000043f057899 */ /* 0x000fe20008011605 */
[----:B------:R-:W-:Y:S01]  /*70b0*/  ISETP.NE.U32.AND P3, PT, R94, RZ, PT ;  /* 0x000000ff5e00720c */ /* 0x000fe20003f65070 */
[----:B------:R-:W-:Y:S01]  /*70c0*/  ULOP3.LUT UR4, UR4, 0x3fff, URZ, 0xc0, !UPT ;  /* 0x00003fff04047892 */ /* 0x000fe2000f8ec03f */
[----:B------:R-:W-:Y:S01]  /*70d0*/  IMAD.MOV.U32 R94, RZ, RZ, R18 ;  /* 0x000000ffff5e7224 */ /* 0x000fe200078e0012 */
[----:B------:R-:W-:Y:S01]  /*70e0*/  USGXT.U32 UR6, UR5, 0xe ;  /* 0x0000000e0506789a */ /* 0x000fe20008000000 */
[----:B------:R-:W-:Y:S01]  /*70f0*/  UMOV UR7, 0x40000040 ;  /* 0x4000004000077882 */ /* 0x000fe20000000000 */
[----:B------:R-:W-:Y:S01]  /*7100*/  WARPGROUP.ARRIVE ;  /* 0x00000000000079c5 */ /* 0x000fe20000000000 */
[----:B------:R-:W-:Y:S01]  /*7110*/  UMOV UR5, 0x40000040 ;  /* 0x4000004000057882 */ /* 0x000fe20000000000 */
[----:B------:R-:W-:-:S02]  /*7120*/  UIADD3 UR12, UP0, UR4, 0x2, URZ ;  /* 0x00000002040c7890 */ /* 0x000fc4000ff1e03f */
[----:B------:R-:W-:-:S03]  /*7130*/  UIADD3 UR14, UP1, UR6, 0x2, URZ ;  /* 0x00000002060e7890 */ /* 0x000fc6000ff3e03f */
[----:B------:R-:W-:Y:S01]  /*7140*/  HGMMA.64x64x8.F32.TF32 R56, gdesc[UR4], R56 ;  /* 0x04e00000043879f0 */ /* 0x000fe20008702838 */
[----:B------:R-:W-:Y:S01]  /*7150*/  UMOV UR4, URZ ;  /* 0x0000003f00047c82 */ /* 0x000fe20008000000 */
[----:B------:R-:W-:Y:S01]  /*7160*/  UMOV UR5, URZ ;  /* 0x0000003f00057c82 */ /* 0x000fe20008000000 */
[----:B------:R-:W-:Y:S02]  /*7170*/  UIADD3.X UR13, UR4, 0x40000040, URZ, UP0, !UPT ;  /* 0x40000040040d7890 */ /* 0x000fe400087fe43f */
[----:B------:R-:W-:Y:S02]  /*7180*/  UIADD3.X UR15, UR5, 0x40000040, URZ, UP1, !UPT ;  /* 0x40000040050f7890 */ /* 0x000fe40008ffe43f */
[----:B------:R-:W-:Y:S02]  /*7190*/  UIADD3.64 UR40, UR12, 0x2, URZ ;  /* 0x000000020c287897 */ /* 0x000fe4000fffe03f */
[----:B------:R-:W-:Y:S02]  /*71a0*/  UIADD3.64 UR42, UR14, 0x2, URZ ;  /* 0x000000020e2a7897 */ /* 0x000fe4000fffe03f */
[----:B------:R-:W-:-:S02]  /*71b0*/  UIADD3.64 UR36, UR12, 0x4, URZ ;  /* 0x000000040c247897 */ /* 0x000fc4000fffe03f */
[----:B------:R-:W-:Y:S02]  /*71c0*/  UIADD3.64 UR38, UR14, 0x4, URZ ;  /* 0x000000040e267897 */ /* 0x000fe4000fffe03f */
[----:B------:R-:W-:Y:S02]  /*71d0*/  UIADD3.64 UR32, UR12, 0xffe, URZ ;  /* 0x00000ffe0c207897 */ /* 0x000fe4000fffe03f */
[----:B------:R-:W-:Y:S02]  /*71e0*/  UIADD3.64 UR34, UR14, 0x1fe, URZ ;  /* 0x000001fe0e227897 */ /* 0x000fe4000fffe03f */
[----:B------:R-:W-:Y:S02]  /*71f0*/  UIADD3.64 UR28, UR12, 0x1000, URZ ;  /* 0x000010000c1c7897 */ /* 0x000fe4000fffe03f */
[----:B------:R-:W-:Y:S02]  /*7200*/  UIADD3.64 UR30, UR14, 0x200, URZ ;  /* 0x000002000e1e7897 */ /* 0x000fe4000fffe03f */
[----:B------:R-:W-:-:S02]  /*7210*/  UIADD3.64 UR24, UR12, 0x1002, URZ ;  /* 0x000010020c187897 */ /* 0x000fc4000fffe03f */
[----:B------:R-:W-:Y:S02]  /*7220*/  UIADD3.64 UR26, UR14, 0x202, URZ ;  /* 0x000002020e1a7897 */ /* 0x000fe4000fffe03f */
[----:B------:R-:W-:Y:S02]  /*7230*/  UIADD3.64 UR20, UR12, 0x1004, URZ ;  /* 0x000010040c147897 */ /* 0x000fe4000fffe03f */
[----:B------:R-:W-:Y:S02]  /*7240*/  UIADD3.64 UR22, UR14, 0x204, URZ ;  /* 0x000002040e167897 */ /* 0x000fe4000fffe03f */
[----:B------:R-:W-:Y:S02]  /*7250*/  UIADD3.64 UR4, UR12, 0x7fe, URZ ;  /* 0x000007fe0c047897 */ /* 0x000fe4000fffe03f */
[----:B------:R-:W-:-:S04]  /*7260*/  UIADD3 UR10, UR10, 0x1, URZ ;  /* 0x000000010a0a7890 */ /* 0x000fc8000fffe03f */
[----:B------:R-:W-:-:S04]  /*7270*/  UISETP.GT.AND UP0, UPT, UR10, 0x2, UPT ;  /* 0x000000020a00788c */ /* 0x000fc8000bf04270 */
[----:B------:R-:W-:Y:S01]  /*7280*/  USEL UR10, UR10, URZ, !UP0 ;  /* 0x0000003f0a0a7287 */ /* 0x000fe2000c000000 */
[----:B------:R-:W-:Y:S04]  /*7290*/  HGMMA.64x64x8.F32.TF32 R56, gdesc[UR12], R56 ;  /* 0x04e000000c3879f0 */ /* 0x000fe80008702838 */
[----:B------:R-:W-:Y:S01]  /*72a0*/  HGMMA.64x64x8.F32.TF32 R56, gdesc[UR40], R56 ;  /* 0x04e00000283879f0 */ /* 0x000fe20008702838 */
[----:B------:R-:W-:-:S03]  /*72b0*/  UIADD3.64 UR40, UR12, 0x802, URZ ;  /* 0x000008020c287897 */ /* 0x000fc6000fffe03f */
        /* <DEDUP_REMOVED lines=8> */
[----:B------:R-:W-:Y:S04]  /*7340*/  HGMMA.64x64x8.F32.TF32 R56, gdesc[UR20], R56 ;  /* 0x04e00000143879f0 */ /* 0x000fe80008702838 */
[----:B------:R-:W-:Y:S01]  /*7350*/  HGMMA.64x64x8.F32.TF32 R24, gdesc[UR4], R24 ;  /* 0x04e00000041879f0 */ /* 0x000fe20008702818 */
[----:B------:R-:W-:Y:S01]  /*7360*/  UIADD3.64 UR4, UR12, 0x800, URZ ;  /* 0x000008000c047897 */ /* 0x000fe2000fffe03f */
[----:B------:R-:W-:Y:S01]  /*7370*/  UMOV UR6, UR14 ;  /* 0x0000000e00067c82 */ /* 0x000fe20008000000 */
[----:B------:R-:W-:Y:S01]  /*7380*/  UMOV UR7, UR15 ;  /* 0x0000000f00077c82 */ /* 0x000fe20008000000 */
[----:B------:R-:W-:Y:S01]  /*7390*/  UIADD3.64 UR12, UR12, 0x1804, URZ ;  /* 0x000018040c0c7897 */ /* 0x000fe2000fffe03f */
[----:B------:R-:W-:Y:S01]  /*73a0*/  UMOV UR14, UR22 ;  /* 0x00000016000e7c82 */ /* 0x000fe20008000000 */
[----:B------:R-:W-:-:S04]  /*73b0*/  UMOV UR15, UR23 ;  /* 0x00000017000f7c82 */ /* 0x000fc80008000000 */
[----:B------:R-:W-:Y:S01]  /*73c0*/  HGMMA.64x64x8.F32.TF32 R24, gdesc[UR4], R24 ;  /* 0x04e00000041879f0 */ /* 0x000fe20008702818 */
[----:B------:R-:W-:-:S06]  /*73d0*/  ULEA UR4, UR10, UR8, 0x11 ;  /* 0x000000080a047291 */ /* 0x000fcc000f8e883f */
[----:B------:R-:W-:Y:S01]  /*73e0*/  VIADD R111, R2, UR4 ;  /* 0x00000004026f7c36 */ /* 0x000fe20008000000 */
[----:B------:R-:W-:Y:S04]  /*73f0*/  HGMMA.64x64x8.F32.TF32 R24, gdesc[UR40], R24 ;  /* 0x04e00000281879f0 */ /* 0x000fe80008702818 */
[----:B------:R-:W-:Y:S04]  /*7400*/  HGMMA.64x64x8.F32.TF32 R24, gdesc[UR36], R24 ;  /* 0x04e00000241879f0 */ /* 0x000fe80008702818 */
[----:B------:R-:W-:Y:S04]  /*7410*/  HGMMA.64x64x8.F32.TF32 R24, gdesc[UR32], R24 ;  /* 0x04e00000201879f0 */ /* 0x000fe80008702818 */
[----:B------:R-:W-:Y:S04]  /*7420*/  HGMMA.64x64x8.F32.TF32 R24, gdesc[UR28], R24 ;  /* 0x04e000001c1879f0 */ /* 0x000fe80008702818 */
[----:B------:R-:W-:Y:S04]  /*7430*/  HGMMA.64x64x8.F32.TF32 R24, gdesc[UR24], R24 ;  /* 0x04e00000181879f0 */ /* 0x000fe80008702818 */
[----:B------:R-:W-:Y:S03]  /*7440*/  HGMMA.64x64x8.F32.TF32 R24, gdesc[UR12], R24, gsb0 ;  /* 0x04e000000c1879f0 */ /* 0x000fe60008002818 */
[----:B------:R-:W-:-:S02]  /*7450*/  WARPGROUP.DEPBAR.LE gsb0, 0x1 ;  /* 0x00008000000079c5 */ /* 0x000fc40000010100 */
[----:B------:R-:W-:Y:S06]  /*7460*/  BAR.SYNC.DEFER_BLOCKING 0x0 ;  /* 0x0000000000007b1d */ /* 0x000fec0000010000 */
[----:B------:R-:W-:Y:S01]  /*7470*/  @!PT LDS RZ, [RZ] ;  /* 0x00000000fffff984 */ /* 0x000fe20000000800 */
[----:B------:R-:W-:Y:S01]  /*7480*/  @!PT LDS RZ, [RZ] ;  /* 0x00000000fffff984 */ /* 0x000fe20000000800 */
[----:B------:R-:W-:Y:S01]  /*7490*/  @!PT LDS RZ, [RZ] ;  /* 0x00000000fffff984 */ /* 0x000fe20000000800 */
[----:B------:R1:W-:Y:S01]  /*74a0*/  LDGSTS.E [R111], desc[UR16][R94.64], P3 ;  /* 0x000000005e6f7fae */ /* 0x0003e20009921850 */
[----:B------:R-:W-:-:S03]  /*74b0*/  ISETP.GT.AND P3, PT, R20, 0x1, PT ;  /* 0x000000011400780c */ /* 0x000fc60003f64270 */
[----:B------:R-:W2:Y:S01]  /*74c0*/  LDL R95, [R1+0x8c] ;  /* 0x00008c00015f7983 */ /* 0x000ea20000100800 */
[----:B-1----:R-:W-:-:S04]  /*74d0*/  SEL R94, RZ, 0x4, !P3 ;  /* 0x00000004ff5e7807 */ /* 0x002fc80005800000 */
[----:B------:R-:W-:-:S04]  /*74e0*/  SEL R94, R94, RZ, !P1 ;  /* 0x000000ff5e5e7207 */ /* 0x000fc80004800000 */
[----:B------:R-:W-:Y:S02]  /*74f0*/  ISETP.NE.U32.AND P3, PT, R94, RZ, PT ;  /* 0x000000ff5e00720c */ /* 0x000fe40003f65070 */
[----:B------:R-:W-:-:S05]  /*7500*/  IADD3 R94, P5, R3, R18, RZ ;  /* 0x00000012035e7210 */ /* 0x000fca0007fbe0ff */
[----:B--2---:R-:W-:-:S06]  /*7510*/  IMAD.X R95, R23, 0x1, R95, P5 ;  /* 0x00000001175f7824 */ /* 0x004fcc00028e065f */
[----:B------:R1:W-:Y:S04]  /*7520*/  LDGSTS.E [R111+0x4], desc[UR16][R94.64], P3 ;  /* 0x000040005e6f7fae */ /* 0x0003e80009921850 */
[----:B------:R-:W2:Y:S01]  /*7530*/  LDL R95, [R1+0x184] ;  /* 0x00018400015f7983 */ /* 0x000ea20000100800 */
[----:B------:R-:W-:-:S04]  /*7540*/  ISETP.GT.AND P3, PT, R20, 0x2, PT ;  /* 0x000000021400780c */ /* 0x000fc80003f64270 */
[----:B-1----:R-:W-:-:S04]  /*7550*/  SEL R94, RZ, 0x4, !P3 ;  /* 0x00000004ff5e7807 */ /* 0x002fc80005800000 */
[----:B------:R-:W-:-:S04]  /*7560*/  SEL R94, R94, RZ, !P1 ;  /* 0x000000ff5e5e7207 */ /* 0x000fc80004800000 */
[----:B------:R-:W-:Y:S02]  /*7570*/  ISETP.NE.U32.AND P3, PT, R94, RZ, PT ;  /* 0x000000ff5e00720c */ /* 0x000fe40003f65070 */
[----:B--2---:R-:W-:Y:S02]  /*7580*/  LEA R94, P5, R95, R18, 0x2 ;  /* 0x000000125f5e7211 */ /* 0x004fe400078a10ff */
[----:B------:R-:W2:Y:S03]  /*7590*/  LDL R95, [R1+0x88] ;  /* 0x00008800015f7983 */ /* 0x000ea60000100800 */
        /* <DEDUP_REMOVED lines=46> */
[----:B------:R1:W-:Y:S01]  /*7880*/  LDGSTS.E [R111+0x1000c], desc[UR16][R94.64], P3 ;  /* 0x1000c0005e6f7fae */ /* 0x0003e20009921850 */
[----:B------:R-:W-:-:S04]  /*7890*/  ISETP.GT.AND P3, PT, R20, 0x4, PT ;  /* 0x000000041400780c */ /* 0x000fc80003f64270 */
[----:B-1----:R-:W-:-:S04]  /*78a0*/  SEL R94, RZ, 0x4, !P3 ;  /* 0x00000004ff5e7807 */ /* 0x002fc80005800000 */
[----:B------:R-:W-:Y:S02]  /*78b0*/  SEL R94, R94, RZ, !P1 ;  /* 0x000000ff5e5e7207 */ /* 0x000fe40004800000 */
[----:B------:R-:W-:Y:S02]  /*78c0*/  SHF.R.S32.HI R95, RZ, 0x1f, R3 ;  /* 0x0000001fff5f7819 */ /* 0x000fe40000011403 */
[----:B------:R-:W-:Y:S02]  /*78d0*/  ISETP.NE.U32.AND P3, PT, R94, RZ, PT ;  /* 0x000000ff5e00720c */ /* 0x000fe40003f65070 */
[----:B------:R-:W-:Y:S02]  /*78e0*/  LOP3.LUT R111, R2, 0x10, RZ, 0x3c, !PT ;  /* 0x00000010026f7812 */ /* 0x000fe400078e3cff */
[C---:B------:R-:W-:Y:S02]  /*78f0*/  LEA R94, P5, R3.reuse, R18, 0x2 ;  /* 0x00000012035e7211 */ /* 0x040fe400078a10ff */
[----:B------:R-:W-:Y:S01]  /*7900*/  SHF.L.U64.HI R95, R3, 0x2, R95 ;  /* 0x00000002035f7819 */ /* 0x000fe2000001025f */
[----:B------:R-:W-:-:S04]  /*7910*/  VIADD R111, R111, UR4 ;  /* 0x000000046f6f7c36 */ /* 0x000fc80008000000 */
[----:B------:R-:W-:-:S05]  /*7920*/  IMAD.X R95, R23, 0x1, R95, P5 ;  /* 0x00000001175f7824 */ /* 0x000fca00028e065f */
[----:B------:R1:W-:Y:S04]  /*7930*/  LDGSTS.E [R111], desc[UR16][R94.64], P3 ;  /* 0x000000005e6f7fae */ /* 0x0003e80009921850 */
        /* <DEDUP_REMOVED lines=33> */
[----:B------:R-:W2:Y:S03]  /*7b50*/  LDL R95, [R1] ;  /* 0x00000000015f7983 */ /* 0x000ea60000100800 */
[----:B--2---:R-:W-:-:S06]  /*7b60*/  IMAD.X R95, R23, 0x1, R95, P5 ;  /* 0x00000001175f7824 */ /* 0x004fcc00028e065f */
[----:B------:R1:W-:Y:S04]  /*7b70*/  LDGSTS.E [R111+0x10000], desc[UR16][R94.64], P3 ;  /* 0x100000005e6f7fae */ /* 0x0003e80009921850 */
[----:B------:R-:W2:Y:S01]  /*7b80*/  LDL R95, [R1+0x144] ;  /* 0x00014400015f7983 */ /* 0x000ea20000100800 */
[----:B------:R-:W-:-:S04]  /*7b90*/  ISETP.GT.AND P3, PT, R20, 0x25, PT ;  /* 0x000000251400780c */ /* 0x000fc80003f64270 */
[----:B-1----:R-:W-:-:S04]  /*7ba0*/  SEL R94, RZ, 0x4, !P3 ;  /* 0x00000004ff5e7807 */ /* 0x002fc80005800000 */
[----:B------:R-:W-:-:S04]  /*7bb0*/  SEL R94, R94, RZ, !P1 ;  /* 0x000000ff5e5e7207 */ /* 0x000fc80004800000 */
[----:B------:R-:W-:Y:S02]  /*7bc0*/  ISETP.NE.U32.AND P3, PT, R94, RZ, PT ;  /* 0x000000ff5e00720c */ /* 0x000fe40003f65070 */
[----:B--2---:R-:W-:-:S05]  /*7bd0*/  LEA R94, P5, R95, R18, 0x2 ;  /* 0x000000125f5e7211 */ /* 0x004fca00078a10ff */
[----:B------:R-:W-:-:S06]  /*7be0*/  IMAD.X R95, R23, 0x1, R125, P5 ;  /* 0x00000001175f7824 */ /* 0x000fcc00028e067d */
        /* <DEDUP_REMOVED lines=22> */
[----:B--2---:R-:W-:Y:S02]  /*7d50*/  LEA R94, P5, R95, R18, 0x2 ;  /* 0x000000125f5e7211 */ /* 0x004fe400078a10ff */
[----:B------:R-:W2:Y:S01]  /*7d60*/  LDL R95, [R1+0x70] ;  /* 0x00007000015f7983 */ /* 0x000ea20000100800 */
[----:B------:R-:W-:-:S05]  /*7d70*/  LOP3.LUT R111, R2, 0x20, RZ, 0x3c, !PT ;  /* 0x00000020026f7812 */ /* 0x000fca00078e3cff */
[----:B------:R-:W-:Y:S02]  /*7d80*/  VIADD R111, R111, UR4 ;  /* 0x000000046f6f7c36 */ /* 0x000fe40008000000 */
[----:B--2---:R-:W-:-:S05]  /*7d90*/  IMAD.X R95, R23, 0x1, R95, P5 ;  /* 0x00000001175f7824 */ /* 0x004fca00028e065f */
        /* <DEDUP_REMOVED lines=409> */
[----:B------:R1:W-:Y:S01]  /*9730*/  LDGSTS.E [R111+0x1000c], desc[UR16][R94.64], P3 ;  /* 0x1000c0005e6f7fae */ /* 0x0003e20009921850 */
[----:B------:R-:W-:-:S03]  /*9740*/  ULEA UR4, UR10, UR8, 0xe ;  /* 0x000000080a047291 */ /* 0x000fc6000f8e703f */
[----:B------:R-:W0:Y:S04]  /*9750*/  LDGDEPBAR ;  /* 0x00000000000079af */ /* 0x000e280000000000 */
[----:B------:R-:W2:Y:S01]  /*9760*/  LDL R111, [R1+0x9c] ;  /* 0x00009c00016f7983 */ /* 0x000ea20000100800 */
[----:B-1----:R-:W1:Y:S02]  /*9770*/  S2R R95, SR_TID.X ;  /* 0x00000000005f7919 */ /* 0x002e640000002100 */
[----:B-1----:R-:W-:-:S04]  /*9780*/  LOP3.LUT R95, R95, 0x3f, RZ, 0xc0, !PT ;  /* 0x0000003f5f5f7812 */ /* 0x002fc800078ec0ff */
[----:B------:R-:W-:-:S04]  /*9790*/  ISETP.GE.AND P3, PT, R95, R20, PT ;  /* 0x000000145f00720c */ /* 0x000fc80003f66270 */
[----:B------:R-:W-:-:S04]  /*97a0*/  SEL R94, RZ, 0x4, P3 ;  /* 0x00000004ff5e7807 */ /* 0x000fc80001800000 */
[----:B------:R-:W-:-:S04]  /*97b0*/  SEL R94, R94, RZ, !P1 ;  /* 0x000000ff5e5e7207 */ /* 0x000fc80004800000 */
[----:B------:R-:W-:Y:S02]  /*97c0*/  ISETP.NE.U32.AND P1, PT, R94, RZ, PT ;  /* 0x000000ff5e00720c */ /* 0x000fe40003f25070 */
[----:B------:R-:W-:-:S05]  /*97d0*/  IADD3 R94, P3, R4, R16, RZ ;  /* 0x00000010045e7210 */ /* 0x000fca0007f7e0ff */
[----:B------:R-:W-:Y:S02]  /*97e0*/  IMAD.X R95, R22, 0x1, R6, P3 ;  /* 0x00000001165f7824 */ /* 0x000fe400018e0606 */
[----:B------:R-:W-:Y:S02]  /*97f0*/  VIADD R92, R92, 0x1 ;  /* 0x000000015c5c7836 */ /* 0x000fe40000000000 */
[----:B------:R-:W-:Y:S02]  /*9800*/  VIADD R20, R20, 0xffffffc0 ;  /* 0xffffffc014147836 */ /* 0x000fe40000000000 */
[----:B--2---:R-:W-:-:S05]  /*9810*/  VIADD R111, R111, UR4 ;  /* 0x000000046f6f7c36 */ /* 0x004fca0008000000 */
[----:B------:R1:W-:Y:S02]  /*9820*/  LDGSTS.E [R111+0x60000], desc[UR16][R94.64], P1 ;  /* 0x600000005e6f7fae */ /* 0x0003e40008921850 */
[----:B-1----:R-:W-:-:S05]  /*9830*/  IADD3 R94, P3, R4, R14, RZ ;  /* 0x0000000e045e7210 */ /* 0x002fca0007f7e0ff */
[----:B------:R-:W-:-:S05]  /*9840*/  IMAD.X R95, R88, 0x1, R6, P3 ;  /* 0x00000001585f7824 */ /* 0x000fca00018e0606 */
        /* <DEDUP_REMOVED lines=17> */
[----:B------:R-:W-:Y:S01]  /*9960*/  IMAD.X R95, R11, 0x1, R6, P3 ;  /* 0x000000010b5f7824 */ /* 0x000fe200018e0606 */
[-C--:B------:R-:W-:Y:S02]  /*9970*/  IADD3 R7, P3, R7, R90.reuse, RZ ;  /* 0x0000005a07077210 */ /* 0x080fe40007f7e0ff */
[-C--:B------:R-:W-:Y:S02]  /*9980*/  IADD3 R91, P5, R91, R90.reuse, RZ ;  /* 0x0000005a5b5b7210 */ /* 0x080fe40007fbe0ff */
[----:B------:R1:W-:Y:S01]  /*9990*/  LDGSTS.E [R111+0x61c00], desc[UR16][R94.64], P1 ;  /* 0x61c000005e6f7fae */ /* 0x0003e20008921850 */
[--C-:B------:R-:W-:Y:S01]  /*99a0*/  IMAD.X R13, R13, 0x1, R89.reuse, P3 ;  /* 0x000000010d0d7824 */ /* 0x100fe200018e0659 */
[-C--:B------:R-:W-:Y:S01]  /*99b0*/  IADD3 R12, P3, R12, R90.reuse, RZ ;  /* 0x0000005a0c0c7210 */ /* 0x080fe20007f7e0ff */
[--C-:B------:R-:W-:Y:S01]  /*99c0*/  IMAD.X R11, R11, 0x1, R89.reuse, P5 ;  /* 0x000000010b0b7824 */ /* 0x100fe200028e0659 */
[----:B------:R-:W-:Y:S01]  /*99d0*/  IADD3 R8, P1, R8, R90, RZ ;  /* 0x0000005a08087210 */ /* 0x000fe20007f3e0ff */
[----:B------:R-:W0:Y:S02]  /*99e0*/  LDGDEPBAR ;  /* 0x00000000000079af */ /* 0x000e240000000000 */
[----:B------:R-:W-:Y:S01]  /*99f0*/  IMAD.X R17, R17, 0x1, R89, P3 ;  /* 0x0000000111117824 */ /* 0x000fe200018e0659 */
[----:B------:R-:W-:-:S02]  /*9a00*/  ISETP.NE.U32.AND P3, PT, R96, R92, PT ;  /* 0x0000005c6000720c */ /* 0x000fc40003f65070 */
[-C--:B------:R-:W-:Y:S02]  /*9a10*/  IADD3 R9, P6, R9, R90.reuse, RZ ;  /* 0x0000005a09097210 */ /* 0x080fe40007fde0ff */
[-C--:B------:R-:W-:Y:S01]  /*9a20*/  IADD3 R10, P5, R10, R90.reuse, RZ ;  /* 0x0000005a0a0a7210 */ /* 0x080fe20007fbe0ff */
[--C-:B------:R-:W-:Y:S01]  /*9a30*/  IMAD.X R15, R15, 0x1, R89.reuse, P1 ;  /* 0x000000010f0f7824 */ /* 0x100fe200008e0659 */
[-C--:B------:R-:W-:Y:S01]  /*9a40*/  IADD3 R14, P1, R14, R90.reuse, RZ ;  /* 0x0000005a0e0e7210 */ /* 0x080fe20007f3e0ff */
[--C-:B------:R-:W-:Y:S01]  /*9a50*/  IMAD.X R19, R19, 0x1, R89.reuse, P6 ;  /* 0x0000000113137824 */ /* 0x100fe200030e0659 */
[----:B------:R-:W-:Y:S01]  /*9a60*/  IADD3 R16, P6, R16, R90, RZ ;  /* 0x0000005a10107210 */ /* 0x000fe20007fde0ff */
[--C-:B------:R-:W-:Y:S01]  /*9a70*/  IMAD.X R21, R21, 0x1, R89.reuse, P5 ;  /* 0x0000000115157824 */ /* 0x100fe200028e0659 */
[----:B------:R-:W-:Y:S01]  /*9a80*/  LEA R18, P5, R5, R18, 0x2 ;  /* 0x0000001205127211 */ /* 0x000fe200078a10ff */
[--C-:B------:R-:W-:Y:S02]  /*9a90*/  IMAD.X R88, R88, 0x1, R89.reuse, P1 ;  /* 0x0000000158587824 */ /* 0x100fe400008e0659 */
[----:B------:R-:W-:-:S02]  /*9aa0*/  IMAD.X R22, R22, 0x1, R89, P6 ;  /* 0x0000000116167824 */ /* 0x000fc400030e0659 */
[----:B------:R-:W-:Y:S01]  /*9ab0*/  IMAD.X R23, R23, 0x1, R98, P5 ;  /* 0x0000000117177824 */ /* 0x000fe200028e0662 */
[----:B-1----:R-:W-:Y:S07]  /*9ac0*/  @P3 BRA `(.L_x_1) ;  /* 0xffffffd400303947 */ /* 0x002fee000383ffff */
.L_x_0:
[----:B------:R-:W1:Y:S01]  /*9ad0*/  S2R R94, SR_TID.X ;  /* 0x00000000005e7919 */ /* 0x000e620000002100 */
[----:B------:R-:W-:Y:S02]  /*9ae0*/  WARPGROUP.DEPBAR.LE gsb0, 0x0 ;  /* 0x00008000000079c5 */ /* 0x000fe40000010000 */
[----:B------:R-:W-:-:S04]  /*9af0*/  DEPBAR.LE SB0, 0x0 ;  /* 0x000080000000791a */ /* 0x000fc80000000000 */
[----:B------:R-:W-:Y:S01]  /*9b00*/  VIADD R2, R0, 0x4 ;  /* 0x0000000400027836 */ /* 0x000fe20000000000 */
[----:B------:R-:W2:Y:S01]  /*9b10*/  LDL.LU R88, [R1+0x1ac] ;  /* 0x0001ac0001587983 */ /* 0x000ea20000300800 */
[----:B------:R-:W-:Y:S01]  /*9b20*/  IMAD.MOV.U32 R8, RZ, RZ, R56 ;  /* 0x000000ffff087224 */ /* 0x000fe200078e0038 */
[----:B------:R-:W-:Y:S01]  /*9b30*/  ULDC UR4, c[0x0][0x244] ;  /* 0x0000910000047ab9 */ /* 0x000fe20000000800 */
[----:B------:R-:W-:Y:S01]  /*9b40*/  IMAD.MOV.U32 R9, RZ, RZ, R58 ;  /* 0x000000ffff097224 */ /* 0x000fe200078e003a */
[----:B------:R-:W-:Y:S01]  /*9b50*/  ISETP.LT.AND P5, PT, R2, R93, !P0 ;  /* 0x0000005d0200720c */ /* 0x000fe200047a1270 */
[----:B------:R-:W-:Y:S01]  /*9b60*/  IMAD.MOV.U32 R10, RZ, RZ, R24 ;  /* 0x000000ffff0a7224 */ /* 0x000fe200078e0018 */
[----:B------:R-:W-:Y:S01]  /*9b70*/  ULDC UR5, c[0x0][0x248] ;  /* 0x0000920000057ab9 */ /* 0x000fe20000000800 */
[----:B------:R-:W-:Y:S01]  /*9b80*/  IMAD.MOV.U32 R11, RZ, RZ, R26 ;  /* 0x000000ffff0b7224 */ /* 0x000fe200078e001a */
[----:B------:R-:W-:Y:S01]  /*9b90*/  ULDC.64 UR6, c[0x0][0x220] ;  /* 0x0000880000067ab9 */ /* 0x000fe20000000a00 */
[----:B------:R-:W-:-:S02]  /*9ba0*/  VIADD R4, R0, 0x3 ;  /* 0x0000000300047836 */ /* 0x000fc40000000000 */
[C---:B-1----:R-:W-:Y:S01]  /*9bb0*/  IMAD.SHL.U32 R95, R94.reuse, 0x100, RZ ;  /* 0x000001005e5f7824 */ /* 0x042fe200078e00ff */
[C---:B------:R-:W-:Y:S01]  /*9bc0*/  LOP3.LUT R5, R94.reuse, 0x1ff, RZ, 0xc0, !PT ;  /* 0x000001ff5e057812 */ /* 0x040fe200078ec0ff */
[C---:B------:R-:W-:Y:S02]  /*9bd0*/  IMAD.SHL.U32 R111, R94.reuse, 0x10, RZ ;  /* 0x000000105e6f7824 */ /* 0x040fe400078e00ff */
[----:B-----5:R-:W-:Y:S01]  /*9be0*/  IMAD.SHL.U32 R3, R94, 0x8, RZ ;  /* 0x000000085e037824 */ /* 0x020fe200078e00ff */
[----:B------:R-:W-:Y:S02]  /*9bf0*/  LOP3.LUT R95, R95, 0x1000, RZ, 0xc0, !PT ;  /* 0x000010005f5f7812 */ /* 0x000fe400078ec0ff */
[----:B------:R-:W-:Y:S02]  /*9c00*/  LOP3.LUT R111, R111, 0xf0, RZ, 0xc0, !PT ;  /* 0x000000f06f6f7812 */ /* 0x000fe400078ec0ff */
[----:B------:R-:W-:Y:S02]  /*9c10*/  LOP3.LUT R3, R3, 0xf00, RZ, 0xc0, !PT ;  /* 0x00000f0003037812 */ /* 0x000fe400078ec0ff */
[----:B------:R-:W-:-:S05]  /*9c20*/  IADD3 R6, R95, UR8, R111 ;  /* 0x000000085f067c10 */ /* 0x000fca000fffe06f */
[----:B------:R-:W-:Y:S01]  /*9c30*/  IMAD.IADD R2, R3, 0x1, R6 ;  /* 0x0000000103027824 */ /* 0x000fe200078e0206 */
[----:B------:R-:W-:Y:S01]  /*9c40*/  BAR.SYNC.DEFER_BLOCKING 0x0 ;  /* 0x0000000000007b1d */ /* 0x000fe20000010000 */
[----:B------:R-:W-:-:S05]  /*9c50*/  LEA R3, R5, UR8, 0x4 ;  /* 0x0000000805037c11 */ /* 0x000fca000f8e20ff */
[----:B------:R-:W-:Y:S02]  /*9c60*/  STSM.16.M88.4 [R2], R8 ;  /* 0x0000000802007844 */ /* 0x000fe40000000200 */
[----:B------:R-:W-:Y:S01]  /*9c70*/  BAR.SYNC.DEFER_BLOCKING 0x0 ;  /* 0x0000000000007b1d */ /* 0x000fe20000010000 */
[----:B------:R-:W-:Y:S01]  /*9c80*/  ISETP.LT.AND P3, PT, R4, R93, !P0 ;  /* 0x0000005d0400720c */ /* 0x000fe20004761270 */
[----:B------:R-:W-:Y:S02]  /*9c90*/  IMAD.MOV.U32 R12, RZ, RZ, R57 ;  /* 0x000000ffff0c7224 */ /* 0x000fe400078e0039 */
[----:B------:R-:W-:Y:S02]  /*9ca0*/  IMAD.MOV.U32 R13, RZ, RZ, R59 ;  /* 0x000000ffff0d7224 */ /* 0x000fe400078e003b */
[----:B------:R-:W1:Y:S01]  /*9cb0*/  LDS.128 R4, [R3] ;  /* 0x0000000003047984 */ /* 0x000e620000000c00 */
[----:B------:R-:W-:Y:S02]  /*9cc0*/  IMAD.MOV.U32 R14, RZ, RZ, R25 ;  /* 0x000000ffff0e7224 */ /* 0x000fe400078e0019 */
[----:B------:R-:W-:Y:S01]  /*9cd0*/  IMAD.MOV.U32 R15, RZ, RZ, R27 ;  /* 0x000000ffff0f7224 */ /* 0x000fe200078e001b */
[----:B------:R-:W-:Y:S06]  /*9ce0*/  BAR.SYNC.DEFER_BLOCKING 0x0 ;  /* 0x0000000000007b1d */ /* 0x000fec0000010000 */
[----:B------:R-:W-:Y:S02]  /*9cf0*/  STSM.16.M88.4 [R2], R12 ;  /* 0x0000000c02007844 */ /* 0x000fe40000000200 */
[----:B------:R-:W-:Y:S01]  /*9d00*/  BAR.SYNC.DEFER_BLOCKING 0x0 ;  /* 0x0000000000007b1d */ /* 0x000fe20000010000 */
[----:B------:R-:W-:-:S02]  /*9d10*/  IMAD.MOV.U32 R16, RZ, RZ, R60 ;  /* 0x000000ffff107224 */ /* 0x000fc400078e003c */
[----:B------:R-:W-:-:S03]  /*9d20*/  IMAD.MOV.U32 R17, RZ, RZ, R62 ;  /* 0x000000ffff117224 */ /* 0x000fc600078e003e */
[----:B------:R-:W3:Y:S01]  /*9d30*/  LDS.128 R8, [R3] ;  /* 0x0000000003087984 */ /* 0x000ee20000000c00 */
[----:B------:R-:W-:Y:S02]  /*9d40*/  IMAD.MOV.U32 R18, RZ, RZ, R28 ;  /* 0x000000ffff127224 */ /* 0x000fe400078e001c */
[----:B------:R-:W-:Y:S01]  /*9d50*/  IMAD.MOV.U32 R19, RZ, RZ, R30 ;  /* 0x000000ffff137224 */ /* 0x000fe200078e001e */
[----:B------:R-:W-:Y:S06]  /*9d60*/  BAR.SYNC.DEFER_BLOCKING 0x0 ;  /* 0x0000000000007b1d */ /* 0x000fec0000010000 */
[----:B------:R-:W-:Y:S02]  /*9d70*/  STSM.16.M88.4 [R2], R16 ;  /* 0x0000001002007844 */ /* 0x000fe40000000200 */
[----:B------:R-:W-:Y:S01]  /*9d80*/  BAR.SYNC.DEFER_BLOCKING 0x0 ;  /* 0x0000000000007b1d */ /* 0x000fe20000010000 */
[----:B------:R-:W-:-:S02]  /*9d90*/  IMAD.MOV.U32 R24, RZ, RZ, R61 ;  /* 0x000000ffff187224 */ /* 0x000fc400078e003d */
[----:B------:R-:W-:-:S03]  /*9da0*/  IMAD.MOV.U32 R25, RZ, RZ, R63 ;  /* 0x000000ffff197224 */ /* 0x000fc600078e003f */
[----:B------:R-:W4:Y:S01]  /*9db0*/  LDS.128 R12, [R3] ;  /* 0x00000000030c7984 */ /* 0x000f220000000c00 */
        /* <DEDUP_REMOVED lines=19> */
[----:B------:R1:W-:Y:S02]  /*9ef0*/  STSM.16.M88.4 [R2], R56 ;  /* 0x0000003802007844 */ /* 0x0003e40000000200 */
        /* <DEDUP_REMOVED lines=17> */
[----:B-1----:R-:W-:-:S02]  /*a010*/  IMAD.MOV.U32 R56, RZ, RZ, R72 ;  /* 0x000000ffff387224 */ /* 0x002fc400078e0048 */
[----:B------:R-:W-:-:S03]  /*a020*/  IMAD.MOV.U32 R57, RZ, RZ, R74 ;  /* 0x000000ffff397224 */ /* 0x000fc600078e004a */
[----:B------:R-:W1:Y:S01]  /*a030*/  LDS.128 R36, [R3] ;  /* 0x0000000003247984 */ /* 0x000e620000000c00 */
[----:B------:R-:W-:Y:S02]  /*a040*/  IMAD.MOV.U32 R58, RZ, RZ, R40 ;  /* 0x000000ffff3a7224 */ /* 0x000fe400078e0028 */
[----:B------:R-:W-:Y:S01]  /*a050*/  IMAD.MOV.U32 R59, RZ, RZ, R42 ;  /* 0x000000ffff3b7224 */ /* 0x000fe200078e002a */
[----:B------:R-:W-:Y:S06]  /*a060*/  BAR.SYNC.DEFER_BLOCKING 0x0 ;  /* 0x0000000000007b1d */ /* 0x000fec0000010000 */
[----:B------:R4:W-:Y:S02]  /*a070*/  STSM.16.M88.4 [R2], R56 ;  /* 0x0000003802007844 */ /* 0x0009e40000000200 */
[----:B------:R-:W-:Y:S01]  /*a080*/  BAR.SYNC.DEFER_BLOCKING 0x0 ;  /* 0x0000000000007b1d */ /* 0x000fe20000010000 */
[----:B------:R-:W-:-:S02]  /*a090*/  IMAD.MOV.U32 R64, RZ, RZ, R73 ;  /* 0x000000ffff407224 */ /* 0x000fc400078e0049 */
[----:B------:R-:W-:-:S03]  /*a0a0*/  IMAD.MOV.U32 R65, RZ, RZ, R75 ;  /* 0x000000ffff417224 */ /* 0x000fc600078e004b */
[----:B------:R-:W1:Y:S01]  /*a0b0*/  LDS.128 R32, [R3] ;  /* 0x0000000003207984 */ /* 0x000e620000000c00 */
[----:B------:R-:W-:Y:S02]  /*a0c0*/  IMAD.MOV.U32 R66, RZ, RZ, R41 ;  /* 0x000000ffff427224 */ /* 0x000fe400078e0029 */
[----:B------:R-:W-:Y:S01]  /*a0d0*/  IMAD.MOV.U32 R67, RZ, RZ, R43 ;  /* 0x000000ffff437224 */ /* 0x000fe200078e002b */
[----:B------:R-:W-:Y:S06]  /*a0e0*/  BAR.SYNC.DEFER_BLOCKING 0x0 ;  /* 0x0000000000007b1d */ /* 0x000fec0000010000 */
[----:B------:R2:W-:Y:S01]  /*a0f0*/  STSM.16.M88.4 [R2], R64 ;  /* 0x0000004002007844 */ /* 0x0005e20000000200 */
[----:B---3--:R-:W-:-:S02]  /*a100*/  IMAD.MOV.U32 R62, RZ, RZ, R44 ;  /* 0x000000ffff3e7224 */ /* 0x008fc400078e002c */
[----:B------:R-:W-:Y:S02]  /*a110*/  IMAD.MOV.U32 R63, RZ, RZ, R46 ;  /* 0x000000ffff3f7224 */ /* 0x000fe400078e002e */
[----:B------:R-:W-:Y:S02]  /*a120*/  IMAD.MOV.U32 R70, RZ, RZ, R45 ;  /* 0x000000ffff467224 */ /* 0x000fe400078e002d */
[----:B------:R-:W-:Y:S01]  /*a130*/  IMAD.MOV.U32 R71, RZ, RZ, R47 ;  /* 0x000000ffff477224 */ /* 0x000fe200078e002f */
[----:B------:R-:W-:Y:S01]  /*a140*/  BAR.SYNC.DEFER_BLOCKING 0x0 ;  /* 0x0000000000007b1d */ /* 0x000fe20000010000 */
[----:B------:R-:W-:Y:S02]  /*a150*/  IMAD.MOV.U32 R60, RZ, RZ, R76 ;  /* 0x000000ffff3c7224 */ /* 0x000fe400078e004c */
[----:B------:R-:W-:-:S03]  /*a160*/  IMAD.MOV.U32 R61, RZ, RZ, R78 ;  /* 0x000000ffff3d7224 */ /* 0x000fc600078e004e */
[----:B------:R-:W3:Y:S02]  /*a170*/  LDS.128 R44, [R3] ;  /* 0x00000000032c7984 */ /* 0x000ee40000000c00 */
[----:B------:R-:W-:Y:S06]  /*a180*/  BAR.SYNC.DEFER_BLOCKING 0x0 ;  /* 0x0000000000007b1d */ /* 0x000fec0000010000 */
[----:B------:R-:W-:Y:S02]  /*a190*/  STSM.16.M88.4 [R2], R60 ;  /* 0x0000003c02007844 */ /* 0x000fe40000000200 */
[----:B------:R-:W-:Y:S01]  /*a1a0*/  BAR.SYNC.DEFER_BLOCKING 0x0 ;  /* 0x0000000000007b1d */ /* 0x000fe20000010000 */
[----:B------:R-:W-:-:S02]  /*a1b0*/  IMAD.MOV.U32 R68, RZ, RZ, R77 ;  /* 0x000000ffff447224 */ /* 0x000fc400078e004d */
[----:B------:R-:W-:-:S03]  /*a1c0*/  IMAD.MOV.U32 R69, RZ, RZ, R79 ;  /* 0x000000ffff457224 */ /* 0x000fc600078e004f */
[----:B------:R-:W3:Y:S02]  /*a1d0*/  LDS.128 R40, [R3] ;  /* 0x0000000003287984 */ /* 0x000ee40000000c00 */
[----:B------:R-:W-:Y:S06]  /*a1e0*/  BAR.SYNC.DEFER_BLOCKING 0x0 ;  /* 0x0000000000007b1d */ /* 0x000fec0000010000 */
[----:B------:R1:W-:Y:S02]  /*a1f0*/  STSM.16.M88.4 [R2], R68 ;  /* 0x0000004402007844 */ /* 0x0003e40000000200 */
[----:B------:R-:W-:Y:S01]  /*a200*/  BAR.SYNC.DEFER_BLOCKING 0x0 ;  /* 0x0000000000007b1d */ /* 0x000fe20000010000 */
[----:B----4-:R-:W-:-:S02]  /*a210*/  IMAD.MOV.U32 R56, RZ, RZ, R80 ;  /* 0x000000ffff387224 */ /* 0x010fc400078e0050 */
        /* <DEDUP_REMOVED lines=20> */
[----:B------:R-:W-:Y:S01]  /*a360*/  BAR.SYNC.DEFER_BLOCKING 0x0 ;  /* 0x0000000000007b1d */ /* 0x000fe20000010000 */
[----:B--2---:R-:W-:Y:S02]  /*a370*/  IMAD R65, R88, UR4, RZ ;  /* 0x0000000458417c24 */ /* 0x004fe4000f8e02ff */
[----:B------:R-:W-:-:S03]  /*a380*/  IMAD R52, R0, UR5, RZ ;  /* 0x0000000500347c24 */ /* 0x000fc6000f8e02ff */
[C---:B------:R-:W-:Y:S01]  /*a390*/  LEA R64, P1, R65.reuse, UR6, 0x2 ;  /* 0x0000000641407c11 */ /* 0x040fe2000f8210ff */
[----:B------:R-:W-:Y:S03]  /*a3a0*/  STSM.16.M88.4 [R2], R76 ;  /* 0x0000004c02007844 */ /* 0x000fe60000000200 */
[----:B------:R-:W-:Y:S02]  /*a3b0*/  LEA.HI.X.SX32 R65, R65, UR7, 0x2, P1 ;  /* 0x0000000741417c11 */ /* 0x000fe400088f16ff */
[C---:B------:R-:W-:Y:S01]  /*a3c0*/  LEA R66, P6, R52.reuse, R64, 0x2 ;  /* 0x0000004034427211 */ /* 0x040fe200078c10ff */
[----:B------:R-:W-:Y:S02]  /*a3d0*/  IMAD.MOV.U32 R82, RZ, RZ, R53 ;  /* 0x000000ffff527224 */ /* 0x000fe400078e0035 */
[----:B------:R-:W-:Y:S01]  /*a3e0*/  IMAD.MOV.U32 R83, RZ, RZ, R55 ;  /* 0x000000ffff537224 */ /* 0x000fe200078e0037 */
[C---:B------:R-:W-:Y:S01]  /*a3f0*/  LEA.HI.X.SX32 R67, R52.reuse, R65, 0x2, P6 ;  /* 0x0000004134437211 */ /* 0x040fe200030f16ff */
[----:B-1----:R-:W-:Y:S01]  /*a400*/  VIADD R69, R52, UR5 ;  /* 0x0000000534457c36 */ /* 0x002fe20008000000 */
[----:B------:R-:W-:Y:S01]  /*a410*/  BAR.SYNC.DEFER_BLOCKING 0x0 ;  /* 0x0000000000007b1d */ /* 0x000fe20000010000 */
[----:B------:R-:W-:-:S02]  /*a420*/  IMAD.MOV.U32 R80, RZ, RZ, R85 ;  /* 0x000000ffff507224 */ /* 0x000fc400078e0055 */
[----:B------:R-:W-:-:S03]  /*a430*/  IMAD.MOV.U32 R81, RZ, RZ, R87 ;  /* 0x000000ffff517224 */ /* 0x000fc600078e0057 */
[----:B------:R-:W1:Y:S02]  /*a440*/  LDS.128 R52, [R3] ;  /* 0x0000000003347984 */ /* 0x000e640000000c00 */
[----:B------:R-:W-:Y:S01]  /*a450*/  BAR.SYNC.DEFER_BLOCKING 0x0 ;  /* 0x0000000000007b1d */ /* 0x000fe20000010000 */
[C---:B------:R-:W-:Y:S01]  /*a460*/  ISETP.LT.AND P1, PT, R0.reuse, R93, !P0 ;  /* 0x0000005d0000720c */ /* 0x040fe20004721270 */
[----:B------:R-:W-:-:S04]  /*a470*/  VIADD R70, R0, 0x5 ;  /* 0x0000000500467836 */ /* 0x000fc80000000000 */
[----:B------:R2:W-:Y:S02]  /*a480*/  STSM.16.M88.4 [R2], R80 ;  /* 0x0000005002007844 */ /* 0x0005e40000000200 */
[----:B------:R-:W-:Y:S01]  /*a490*/  BAR.SYNC.DEFER_BLOCKING 0x0 ;  /* 0x0000000000007b1d */ /* 0x000fe20000010000 */
[C---:B------:R-:W-:Y:S01]  /*a4a0*/  LEA R68, P6, R69.reuse, R64, 0x2 ;  /* 0x0000004045447211 */ /* 0x040fe200078c10ff */
[C---:B------:R-:W-:Y:S02]  /*a4b0*/  VIADD R71, R69.reuse, UR5 ;  /* 0x0000000545477c36 */ /* 0x040fe40008000000 */
[C---:B---3--:R-:W-:Y:S01]  /*a4c0*/  VIADD R72, R0.reuse, 0x6 ;  /* 0x0000000600487836 */ /* 0x048fe20000000000 */
[----:B------:R-:W-:Y:S01]  /*a4d0*/  LEA.HI.X.SX32 R69, R69, R65, 0x2, P6 ;  /* 0x0000004145457211 */ /* 0x000fe200030f16ff */
[----:B------:R-:W-:Y:S02]  /*a4e0*/  VIADD R73, R71, UR5 ;  /* 0x0000000547497c36 */ /* 0x000fe40008000000 */
[----:B--2---:R-:W-:Y:S01]  /*a4f0*/  VIADD R2, R0, 0x7 ;  /* 0x0000000700027836 */ /* 0x004fe20000000000 */
[----:B------:R2:W-:Y:S01]  /*a500*/  @P1 STG.E desc[UR16][R66.64], R4 ;  /* 0x0000000442001986 */ /* 0x0005e2000c101910 */
[----:B------:R-:W-:-:S02]  /*a510*/  ISETP.LT.AND P1, PT, R70, R93, !P0 ;  /* 0x0000005d4600720c */ /* 0x000fc40004721270 */
[CC--:B------:R-:W-:Y:S01]  /*a520*/  LEA R70, P6, R71.reuse, R64.reuse, 0x2 ;  /* 0x0000004047467211 */ /* 0x0c0fe200078c10ff */
[----:B------:R3:W-:Y:S01]  /*a530*/  @P4 STG.E desc[UR16][R68.64], R8 ;  /* 0x0000000844004986 */ /* 0x0007e2000c101910 */
[----:B------:R-:W-:Y:S02]  /*a540*/  ISETP.LT.AND P4, PT, R72, R93, !P0 ;  /* 0x0000005d4800720c */ /* 0x000fe40004781270 */
[-C--:B------:R-:W-:Y:S02]  /*a550*/  LEA.HI.X.SX32 R71, R71, R65.reuse, 0x2, P6 ;  /* 0x0000004147477211 */ /* 0x080fe400030f16ff */
[C---:B------:R-:W-:Y:S01]  /*a560*/  LEA R72, P6, R73.reuse, R64, 0x2 ;  /* 0x0000004049487211 */ /* 0x040fe200078c10ff */
[C---:B--2---:R-:W-:Y:S02]  /*a570*/  VIADD R4, R73.reuse, UR5 ;  /* 0x0000000549047c36 */ /* 0x044fe40008000000 */
[----:B------:R-:W-:Y:S01]  /*a580*/  @P2 STG.E desc[UR16][R70.64], R5 ;  /* 0x0000000546002986 */ /* 0x000fe2000c101910 */
[----:B------:R-:W-:-:S02]  /*a590*/  LEA.HI.X.SX32 R73, R73, R65, 0x2, P6 ;  /* 0x0000004149497211 */ /* 0x000fc400030f16ff */
[----:B------:R-:W-:Y:S01]  /*a5a0*/  ISETP.LT.AND P2, PT, R2, R93, !P0 ;  /* 0x0000005d0200720c */ /* 0x000fe20004741270 */
[----:B------:R-:W-:Y:S01]  /*a5b0*/  VIADD R2, R0, 0x8 ;  /* 0x0000000800027836 */ /* 0x000fe20000000000 */
[CC--:B------:R-:W-:Y:S01]  /*a5c0*/  LEA R66, P6, R4.reuse, R64.reuse, 0x2 ;  /* 0x0000004004427211 */ /* 0x0c0fe200078c10ff */
[C---:B---3--:R-:W-:Y:S01]  /*a5d0*/  VIADD R8, R4.reuse, UR5 ;  /* 0x0000000504087c36 */ /* 0x048fe20008000000 */
[----:B------:R2:W-:Y:S02]  /*a5e0*/  @P3 STG.E desc[UR16][R72.64], R9 ;  /* 0x0000000948003986 */ /* 0x0005e4000c101910 */
[----:B------:R-:W-:Y:S02]  /*a5f0*/  LEA.HI.X.SX32 R67, R4, R65, 0x2, P6 ;  /* 0x0000004104437211 */ /* 0x000fe400030f16ff */
[----:B------:R-:W-:Y:S01]  /*a600*/  ISETP.LT.AND P3, PT, R2, R93, !P0 ;  /* 0x0000005d0200720c */ /* 0x000fe20004761270 */
[----:B------:R-:W-:Y:S01]  /*a610*/  VIADD R2, R0, 0x9 ;  /* 0x0000000900027836 */ /* 0x000fe20000000000 */
[C---:B------:R-:W-:Y:S01]  /*a620*/  LEA R68, P6, R8.reuse, R64, 0x2 ;  /* 0x0000004008447211 */ /* 0x040fe200078c10ff */
[C---:B------:R-:W-:Y:S01]  /*a630*/  VIADD R74, R8.reuse, UR5 ;  /* 0x00000005084a7c36 */ /* 0x040fe20008000000 */
[----:B------:R3:W-:Y:S02]  /*a640*/  @P5 STG.E desc[UR16][R66.64], R6 ;  /* 0x0000000642005986 */ /* 0x0007e4000c101910 */
[----:B------:R-:W-:-:S02]  /*a650*/  LEA.HI.X.SX32 R69, R8, R65, 0x2, P6 ;  /* 0x0000004108457211 */ /* 0x000fc400030f16ff */
[----:B------:R-:W-:Y:S01]  /*a660*/  ISETP.LT.AND P5, PT, R2, R93, !P0 ;  /* 0x0000005d0200720c */ /* 0x000fe200047a1270 */
[----:B------:R-:W-:Y:S01]  /*a670*/  VIADD R2, R0, 0xa ;  /* 0x0000000a00027836 */ /* 0x000fe20000000000 */
[CC--:B------:R-:W-:Y:S01]  /*a680*/  LEA R4, P6, R74.reuse, R64.reuse, 0x2 ;  /* 0x000000404a047211 */ /* 0x0c0fe200078c10ff */
[C---:B--2---:R-:W-:Y:S01]  /*a690*/  VIADD R9, R74.reuse, UR5 ;  /* 0x000000054a097c36 */ /* 0x044fe20008000000 */
[----:B------:R2:W-:Y:S02]  /*a6a0*/  @P1 STG.E desc[UR16][R68.64], R10 ;  /* 0x0000000a44001986 */ /* 0x0005e4000c101910 */
[----:B------:R-:W-:Y:S02]  /*a6b0*/  LEA.HI.X.SX32 R5, R74, R65, 0x2, P6 ;  /* 0x000000414a057211 */ /* 0x000fe400030f16ff */
[----:B------:R-:W-:Y:S01]  /*a6c0*/  ISETP.LT.AND P1, PT, R2, R93, !P0 ;  /* 0x0000005d0200720c */ /* 0x000fe20004721270 */
[----:B------:R-:W-:Y:S01]  /*a6d0*/  VIADD R2, R0, 0xb ;  /* 0x0000000b00027836 */ /* 0x000fe20000000000 */
[C---:B------:R-:W-:Y:S01]  /*a6e0*/  LEA R8, P6, R9.reuse, R64, 0x2 ;  /* 0x0000004009087211 */ /* 0x040fe200078c10ff */
[C---:B---3--:R-:W-:Y:S01]  /*a6f0*/  VIADD R6, R9.reuse, UR5 ;  /* 0x0000000509067c36 */ /* 0x048fe20008000000 */
[----:B------:R3:W-:Y:S02]  /*a700*/  @P4 STG.E desc[UR16][R4.64], R7 ;  /* 0x0000000704004986 */ /* 0x0007e4000c101910 */
[----:B------:R-:W-:-:S02]  /*a710*/  LEA.HI.X.SX32 R9, R9, R65, 0x2, P6 ;  /* 0x0000004109097211 */ /* 0x000fc400030f16ff */
[----:B------:R-:W-:Y:S01]  /*a720*/  ISETP.LT.AND P4, PT, R2, R93, !P0 ;  /* 0x0000005d0200720c */ /* 0x000fe20004781270 */
[----:B------:R-:W-:Y:S01]  /*a730*/  VIADD R2, R0, 0xc ;  /* 0x0000000c00027836 */ /* 0x000fe20000000000 */
[CC--:B------:R-:W-:Y:S01]  /*a740*/  LEA R66, P6, R6.reuse, R64.reuse, 0x2 ;  /* 0x0000004006427211 */ /* 0x0c0fe200078c10ff */
[C---:B------:R-:W-:Y:S01]  /*a750*/  VIADD R70, R6.reuse, UR5 ;  /* 0x0000000506467c36 */ /* 0x040fe20008000000 */
[----:B------:R4:W-:Y:S02]  /*a760*/  @P2 STG.E desc[UR16][R8.64], R11 ;  /* 0x0000000b08002986 */ /* 0x0009e4000c101910 */
[----:B------:R-:W-:Y:S02]  /*a770*/  LEA.HI.X.SX32 R67, R6, R65, 0x2, P6 ;  /* 0x0000004106437211 */ /* 0x000fe400030f16ff */
[----:B------:R-:W-:Y:S01]  /*a780*/  ISETP.LT.AND P2, PT, R2, R93, !P0 ;  /* 0x0000005d0200720c */ /* 0x000fe20004741270 */
[----:B------:R-:W-:Y:S01]  /*a790*/  VIADD R2, R0, 0xd ;  /* 0x0000000d00027836 */ /* 0x000fe20000000000 */
[C---:B--2---:R-:W-:Y:S01]  /*a7a0*/  LEA R68, P6, R70.reuse, R64, 0x2 ;  /* 0x0000004046447211 */ /* 0x044fe200078c10ff */
[C---:B---3--:R-:W-:Y:S01]  /*a7b0*/  VIADD R5, R70.reuse, UR5 ;  /* 0x0000000546057c36 */ /* 0x048fe20008000000 */
[----:B------:R-:W-:Y:S02]  /*a7c0*/  @P3 STG.E desc[UR16][R66.64], R12 ;  /* 0x0000000c42003986 */ /* 0x000fe4000c101910 */
[----:B------:R-:W-:-:S02]  /*a7d0*/  LEA.HI.X.SX32 R69, R70, R65, 0x2, P6 ;  /* 0x0000004146457211 */ /* 0x000fc400030f16ff */
[----:B------:R-:W-:Y:S01]  /*a7e0*/  ISETP.LT.AND P3, PT, R2, R93, !P0 ;  /* 0x0000005d0200720c */ /* 0x000fe20004761270 */
[----:B------:R-:W-:Y:S01]  /*a7f0*/  VIADD R2, R0, 0xe ;  /* 0x0000000e00027836 */ /* 0x000fe20000000000 */
[CC--:B------:R-:W-:Y:S01]  /*a800*/  LEA R4, P6, R5.reuse, R64.reuse, 0x2 ;  /* 0x0000004005047211 */ /* 0x0c0fe200078c10ff */
[C---:B------:R-:W-:Y:S01]  /*a810*/  VIADD R7, R5.reuse, UR5 ;  /* 0x0000000505077c36 */ /* 0x040fe20008000000 */
[----:B------:R-:W-:Y:S02]  /*a820*/  @P5 STG.E desc[UR16][R68.64], R20 ;  /* 0x0000001444005986 */ /* 0x000fe4000c101910 */
[----:B------:R-:W-:Y:S02]  /*a830*/  LEA.HI.X.SX32 R5, R5, R65, 0x2, P6 ;  /* 0x0000004105057211 */ /* 0x000fe400030f16ff */
[----:B------:R-:W-:Y:S01]  /*a840*/  ISETP.LT.AND P5, PT, R2, R93, !P0 ;  /* 0x0000005d0200720c */ /* 0x000fe200047a1270 */
[----:B------:R-:W-:Y:S01]  /*a850*/  VIADD R2, R0, 0xf ;  /* 0x0000000f00027836 */ /* 0x000fe20000000000 */
[C---:B------:R-:W-:Y:S01]  /*a860*/  LEA R6, P6, R7.reuse, R64, 0x2 ;  /* 0x0000004007067211 */ /* 0x040fe200078c10ff */
[C---:B----4-:R-:W-:Y:S01]  /*a870*/  VIADD R9, R7.reuse, UR5 ;  /* 0x0000000507097c36 */ /* 0x050fe20008000000 */
        /* <DEDUP_REMOVED lines=10> */
[C---:B------:R-:W-:Y:S01]  /*a920*/  LEA R10, P6, R11.reuse, R64, 0x2 ;  /* 0x000000400b0a7211 */ /* 0x040fe200078c10ff */
[C---:B--2---:R-:W-:Y:S01]  /*a930*/  VIADD R5, R11.reuse, UR5 ;  /* 0x000000050b057c36 */ /* 0x044fe20008000000 */
        /* <DEDUP_REMOVED lines=10> */
[C---:B---3--:R-:W-:Y:S01]  /*a9e0*/  LEA R6, P6, R12.reuse, R64, 0x2 ;  /* 0x000000400c067211 */ /* 0x048fe200078c10ff */
[C---:B--2---:R-:W-:Y:S01]  /*a9f0*/  VIADD R9, R12.reuse, UR5 ;  /* 0x000000050c097c36 */ /* 0x044fe20008000000 */
[----:B------:R2:W-:Y:S02]  /*aa00*/  @P5 STG.E desc[UR16][R4.64], R15 ;  /* 0x0000000f04005986 */ /* 0x0005e4000c101910 */
[----:B------:R-:W-:-:S02]  /*aa10*/  LEA.HI.X.SX32 R7, R12, R65, 0x2, P6 ;  /* 0x000000410c077211 */ /* 0x000fc400030f16ff */
[----:B------:R-:W-:Y:S01]  /*aa20*/  ISETP.LT.AND P5, PT, R2, R93, !P0 ;  /* 0x0000005d0200720c */ /* 0x000fe200047a1270 */
[----:B------:R-:W-:Y:S01]  /*aa30*/  VIADD R2, R0, 0x14 ;  /* 0x0000001400027836 */ /* 0x000fe20000000000 */
[CC--:B------:R-:W-:Y:S01]  /*aa40*/  LEA R8, P6, R9.reuse, R64.reuse, 0x2 ;  /* 0x0000004009087211 */ /* 0x0c0fe200078c10ff */
[C---:B----4-:R-:W-:Y:S01]  /*aa50*/  VIADD R11, R9.reuse, UR5 ;  /* 0x00000005090b7c36 */ /* 0x050fe20008000000 */
        /* <DEDUP_REMOVED lines=10> */
[CC--:B--2---:R-:W-:Y:S01]  /*ab00*/  LEA R4, P6, R12.reuse, R64.reuse, 0x2 ;  /* 0x000000400c047211 */ /* 0x0c4fe200078c10ff */
[C---:B---3--:R-:W-:Y:S01]  /*ab10*/  VIADD R7, R12.reuse, UR5 ;  /* 0x000000050c077c36 */ /* 0x048fe20008000000 */
[----:B------:R2:W-:Y:S02]  /*ab20*/  @P2 STG.E desc[UR16][R10.64], R28 ;  /* 0x0000001c0a002986 */ /* 0x0005e4000c101910 */
        /* <DEDUP_REMOVED lines=111> */
[CC--:B------:R-:W-:Y:S01]  /*b220*/  LEA R10, P6, R11.reuse, R64.reuse, 0x2 ;  /* 0x000000400b0a7211 */ /* 0x0c0fe200078c10ff */
[C---:B----4-:R-:W-:Y:S01]  /*b230*/  VIADD R5, R11.reuse, UR5 ;  /* 0x000000050b057c36 */ /* 0x050fe20008000000 */
[----:B------:R3:W-:Y:S02]  /*b240*/  @P4 STG.E desc[UR16][R8.64], R34 ;  /* 0x0000002208004986 */ /* 0x0007e4000c101910 */
[----:B------:R-:W-:Y:S01]  /*b250*/  LEA.HI.X.SX32 R11, R11, R65, 0x2, P6 ;  /* 0x000000410b0b7211 */ /* 0x000fe200030f16ff */
[C---:B------:R-:W-:Y:S01]  /*b260*/  VIADD R12, R5.reuse, UR5 ;  /* 0x00000005050c7c36 */ /* 0x040fe20008000000 */
[----:B------:R-:W-:Y:S01]  /*b270*/  ISETP.LT.AND P4, PT, R2, R93, !P0 ;  /* 0x0000005d0200720c */ /* 0x000fe20004781270 */
[----:B------:R-:W-:Y:S01]  /*b280*/  VIADD R2, R0, 0x2a ;  /* 0x0000002a00027836 */ /* 0x000fe20000000000 */
[C---:B------:R-:W-:Y:S01]  /*b290*/  LEA R4, P6, R5.reuse, R64, 0x2 ;  /* 0x0000004005047211 */ /* 0x040fe200078c10ff */
[----:B------:R4:W-:Y:S03]  /*b2a0*/  @P2 STG.E desc[UR16][R10.64], R46 ;  /* 0x0000002e0a002986 */ /* 0x0009e6000c101910 */
[----:B------:R-:W-:-:S02]  /*b2b0*/  LEA.HI.X.SX32 R5, R5, R65, 0x2, P6 ;  /* 0x0000004105057211 */ /* 0x000fc400030f16ff */
[CC--:B--2---:R-:W-:Y:S01]  /*b2c0*/  LEA R6, P6, R12.reuse, R64.reuse, 0x2 ;  /* 0x000000400c067211 */ /* 0x0c4fe200078c10ff */
[----:B---3--:R-:W-:Y:S01]  /*b2d0*/  VIADD R9, R12, UR5 ;  /* 0x000000050c097c36 */ /* 0x008fe20008000000 */
[----:B------:R-:W-:Y:S01]  /*b2e0*/  ISETP.LT.AND P2, PT, R2, R93, !P0 ;  /* 0x0000005d0200720c */ /* 0x000fe20004741270 */
[----:B------:R-:W-:Y:S01]  /*b2f0*/  VIADD R2, R0, 0x2b ;  /* 0x0000002b00027836 */ /* 0x000fe20000000000 */
[----:B------:R-:W-:Y:S01]  /*b300*/  LEA.HI.X.SX32 R7, R12, R65, 0x2, P6 ;  /* 0x000000410c077211 */ /* 0x000fe200030f16ff */
[----:B------:R2:W-:Y:S01]  /*b310*/  @P3 STG.E desc[UR16][R4.64], R35 ;  /* 0x0000002304003986 */ /* 0x0005e2000c101910 */
[CC--:B------:R-:W-:Y:S01]  /*b320*/  LEA R8, P6, R9.reuse, R64.reuse, 0x2 ;  /* 0x0000004009087211 */ /* 0x0c0fe200078c10ff */
[C---:B----4-:R-:W-:Y:S01]  /*b330*/  VIADD R11, R9.reuse, UR5 ;  /* 0x00000005090b7c36 */ /* 0x050fe20008000000 */
[----:B------:R-:W-:Y:S01]  /*b340*/  ISETP.LT.AND P3, PT, R2, R93, !P0 ;  /* 0x0000005d0200720c */ /* 0x000fe20004761270 */
[----:B------:R-:W-:Y:S01]  /*b350*/  VIADD R2, R0, 0x2c ;  /* 0x0000002c00027836 */ /* 0x000fe20000000000 */
[----:B------:R-:W-:Y:S01]  /*b360*/  LEA.HI.X.SX32 R9, R9, R65, 0x2, P6 ;  /* 0x0000004109097211 */ /* 0x000fe200030f16ff */
[C---:B------:R-:W-:Y:S01]  /*b370*/  VIADD R12, R11.reuse, UR5 ;  /* 0x000000050b0c7c36 */ /* 0x040fe20008000000 */
[C---:B------:R-:W-:Y:S01]  /*b380*/  LEA R10, P6, R11.reuse, R64, 0x2 ;  /* 0x000000400b0a7211 */ /* 0x040fe200078c10ff */
[----:B------:R3:W-:Y:S01]  /*b390*/  @P5 STG.E desc[UR16][R6.64], R47 ;  /* 0x0000002f06005986 */ /* 0x0007e2000c101910 */
[----:B------:R-:W-:Y:S01]  /*b3a0*/  ISETP.LT.AND P5, PT, R2, R93, !P0 ;  /* 0x0000005d0200720c */ /* 0x000fe200047a1270 */
[----:B------:R-:W-:Y:S01]  /*b3b0*/  VIADD R2, R0, 0x2d ;  /* 0x0000002d00027836 */ /* 0x000fe20000000000 */
[----:B------:R-:W-:-:S02]  /*b3c0*/  LEA.HI.X.SX32 R11, R11, R65, 0x2, P6 ;  /* 0x000000410b0b7211 */ /* 0x000fc400030f16ff */
[----:B--2---:R-:W-:Y:S01]  /*b3d0*/  LEA R4, P6, R12, R64, 0x2 ;  /* 0x000000400c047211 */ /* 0x004fe200078c10ff */
[----:B------:R2:W-:Y:S01]  /*b3e0*/  @P1 STG.E desc[UR16][R8.64], R40 ;  /* 0x0000002808001986 */ /* 0x0005e2000c101910 */
[----:B------:R-:W-:Y:S01]  /*b3f0*/  ISETP.LT.AND P1, PT, R2, R93, !P0 ;  /* 0x0000005d0200720c */ /* 0x000fe20004721270 */
[C---:B---3--:R-:W-:Y:S01]  /*b400*/  VIADD R7, R12.reuse, UR5 ;  /* 0x000000050c077c36 */ /* 0x048fe20008000000 */
[----:B------:R-:W-:Y:S01]  /*b410*/  LEA.HI.X.SX32 R5, R12, R65, 0x2, P6 ;  /* 0x000000410c057211 */ /* 0x000fe200030f16ff */
[----:B------:R-:W-:-:S03]  /*b420*/  VIADD R2, R0, 0x2e ;  /* 0x0000002e00027836 */ /* 0x000fc60000000000 */
[CC--:B------:R-:W-:Y:S01]  /*b430*/  LEA R6, P6, R7.reuse, R64.reuse, 0x2 ;  /* 0x0000004007067211 */ /* 0x0c0fe200078c10ff */
[C---:B--2---:R-:W-:Y:S01]  /*b440*/  VIADD R9, R7.reuse, UR5 ;  /* 0x0000000507097c36 */ /* 0x044fe20008000000 */
[----:B------:R2:W-:Y:S01]  /*b450*/  @P4 STG.E desc[UR16][R10.64], R60 ;  /* 0x0000003c0a004986 */ /* 0x0005e2000c101910 */
[----:B------:R-:W-:Y:S02]  /*b460*/  ISETP.LT.AND P4, PT, R2, R93, !P0 ;  /* 0x0000005d0200720c */ /* 0x000fe40004781270 */
[-C--:B------:R-:W-:Y:S01]  /*b470*/  LEA.HI.X.SX32 R7, R7, R65.reuse, 0x2, P6 ;  /* 0x0000004107077211 */ /* 0x080fe200030f16ff */
[C---:B------:R-:W-:Y:S01]  /*b480*/  VIADD R12, R9.reuse, UR5 ;  /* 0x00000005090c7c36 */ /* 0x040fe20008000000 */
[C---:B------:R-:W-:Y:S01]  /*b490*/  LEA R8, P6, R9.reuse, R64, 0x2 ;  /* 0x0000004009087211 */ /* 0x040fe200078c10ff */
[----:B------:R-:W-:Y:S01]  /*b4a0*/  VIADD R2, R0, 0x2f ;  /* 0x0000002f00027836 */ /* 0x000fe20000000000 */
[----:B------:R3:W-:Y:S02]  /*b4b0*/  @P2 STG.E desc[UR16][R4.64], R41 ;  /* 0x0000002904002986 */ /* 0x0007e4000c101910 */
[----:B------:R-:W-:-:S02]  /*b4c0*/  LEA.HI.X.SX32 R9, R9, R65, 0x2, P6 ;  /* 0x0000004109097211 */ /* 0x000fc400030f16ff */
[----:B------:R-:W-:Y:S02]  /*b4d0*/  ISETP.LT.AND P2, PT, R2, R93, !P0 ;  /* 0x0000005d0200720c */ /* 0x000fe40004741270 */
[-C--:B--2---:R-:W-:Y:S01]  /*b4e0*/  LEA R10, P6, R12, R64.reuse, 0x2 ;  /* 0x000000400c0a7211 */ /* 0x084fe200078c10ff */
[----:B------:R-:W-:Y:S01]  /*b4f0*/  VIADD R2, R0, 0x30 ;  /* 0x0000003000027836 */ /* 0x000fe20000000000 */
[----:B------:R2:W-:Y:S01]  /*b500*/  @P3 STG.E desc[UR16][R6.64], R61 ;  /* 0x0000003d06003986 */ /* 0x0005e2000c101910 */
[C---:B---3--:R-:W-:Y:S01]  /*b510*/  VIADD R5, R12.reuse, UR5 ;  /* 0x000000050c057c36 */ /* 0x048fe20008000000 */
[----:B------:R-:W-:Y:S02]  /*b520*/  LEA.HI.X.SX32 R11, R12, R65, 0x2, P6 ;  /* 0x000000410c0b7211 */ /* 0x000fe400030f16ff */
[----:B------:R-:W-:Y:S02]  /*b530*/  ISETP.LT.AND P3, PT, R2, R93, !P0 ;  /* 0x0000005d0200720c */ /* 0x000fe40004761270 */
[C---:B------:R-:W-:Y:S01]  /*b540*/  LEA R4, P6, R5.reuse, R64, 0x2 ;  /* 0x0000004005047211 */ /* 0x040fe200078c10ff */
[----:B--2---:R-:W-:-:S03]  /*b550*/  VIADD R7, R5, UR5 ;  /* 0x0000000505077c36 */ /* 0x004fc60008000000 */
[----:B------:R-:W-:Y:S01]  /*b560*/  LEA.HI.X.SX32 R5, R5, R65, 0x2, P6 ;  /* 0x0000004105057211 */ /* 0x000fe200030f16ff */
[----:B------:R-:W-:Y:S02]  /*b570*/  VIADD R2, R0, 0x31 ;  /* 0x0000003100027836 */ /* 0x000fe40000000000 */
[C---:B------:R-:W-:Y:S01]  /*b580*/  VIADD R12, R7.reuse, UR5 ;  /* 0x00000005070c7c36 */ /* 0x040fe20008000000 */
[C---:B------:R-:W-:Y:S01]  /*b590*/  LEA R6, P6, R7.reuse, R64, 0x2 ;  /* 0x0000004007067211 */ /* 0x040fe200078c10ff */
[----:B------:R2:W-:Y:S01]  /*b5a0*/  @P5 STG.E desc[UR16][R8.64], R42 ;  /* 0x0000002a08005986 */ /* 0x0005e2000c101910 */
[----:B------:R-:W-:Y:S01]  /*b5b0*/  ISETP.LT.AND P5, PT, R2, R93, !P0 ;  /* 0x0000005d0200720c */ /* 0x000fe200047a1270 */
[----:B------:R-:W-:Y:S01]  /*b5c0*/  VIADD R2, R0, 0x32 ;  /* 0x0000003200027836 */ /* 0x000fe20000000000 */
[----:B------:R-:W-:Y:S01]  /*b5d0*/  LEA.HI.X.SX32 R7, R7, R65, 0x2, P6 ;  /* 0x0000004107077211 */ /* 0x000fe200030f16ff */
[----:B------:R3:W-:Y:S03]  /*b5e0*/  @P1 STG.E desc[UR16][R10.64], R62 ;  /* 0x0000003e0a001986 */ /* 0x0007e6000c101910 */
[----:B------:R-:W-:-:S02]  /*b5f0*/  ISETP.LT.AND P1, PT, R2, R93, !P0 ;  /* 0x0000005d0200720c */ /* 0x000fc40004721270 */
[C---:B--2---:R-:W-:Y:S01]  /*b600*/  LEA R8, P6, R12.reuse, R64, 0x2 ;  /* 0x000000400c087211 */ /* 0x044fe200078c10ff */
[----:B---3--:R-:W-:-:S03]  /*b610*/  VIADD R11, R12, UR5 ;  /* 0x000000050c0b7c36 */ /* 0x008fc60008000000 */
[----:B------:R-:W-:Y:S01]  /*b620*/  LEA.HI.X.SX32 R9, R12, R65, 0x2, P6 ;  /* 0x000000410c097211 */ /* 0x000fe200030f16ff */
[----:B------:R-:W-:Y:S02]  /*b630*/  VIADD R2, R0, 0x33 ;  /* 0x0000003300027836 */ /* 0x000fe40000000000 */
[C---:B------:R-:W-:Y:S01]  /*b640*/  VIADD R13, R11.reuse, UR5 ;  /* 0x000000050b0d7c36 */ /* 0x040fe20008000000 */
[CC--:B------:R-:W-:Y:S01]  /*b650*/  LEA R10, P6, R11.reuse, R64.reuse, 0x2 ;  /* 0x000000400b0a7211 */ /* 0x0c0fe200078c10ff */
[----:B------:R2:W-:Y:S01]  /*b660*/  @P4 STG.E desc[UR16][R4.64], R43 ;  /* 0x0000002b04004986 */ /* 0x0005e2000c101910 */
[----:B------:R-:W-:Y:S02]  /*b670*/  ISETP.LT.AND P4, PT, R2, R93, !P0 ;  /* 0x0000005d0200720c */ /* 0x000fe40004781270 */
[----:B------:R-:W-:Y:S01]  /*b680*/  LEA.HI.X.SX32 R11, R11, R65, 0x2, P6 ;  /* 0x000000410b0b7211 */ /* 0x000fe200030f16ff */
[----:B------:R-:W-:Y:S01]  /*b690*/  @P2 STG.E desc[UR16][R6.64], R63 ;  /* 0x0000003f06002986 */ /* 0x000fe2000c101910 */
[----:B------:R-:W-:Y:S01]  /*b6a0*/  LEA R12, P6, R13, R64, 0x2 ;  /* 0x000000400d0c7211 */ /* 0x000fe200078c10ff */
[----:B------:R-:W-:-:S02]  /*b6b0*/  VIADD R2, R0, 0x34 ;  /* 0x0000003400027836 */ /* 0x000fc40000000000 */
[----:B------:R3:W-:Y:S01]  /*b6c0*/  @P3 STG.E desc[UR16][R8.64], R48 ;  /* 0x0000003008003986 */ /* 0x0007e2000c101910 */
[C---:B--2---:R-:W-:Y:S02]  /*b6d0*/  VIADD R5, R13.reuse, UR5 ;  /* 0x000000050d057c36 */ /* 0x044fe40008000000 */
[----:B------:R-:W-:Y:S01]  /*b6e0*/  VIADD R4, R0, 0x35 ;  /* 0x0000003500047836 */ /* 0x000fe20000000000 */
[----:B------:R-:W-:Y:S02]  /*b6f0*/  LEA.HI.X.SX32 R13, R13, R65, 0x2, P6 ;  /* 0x000000410d0d7211 */ /* 0x000fe400030f16ff */
[CC--:B------:R-:W-:Y:S01]  /*b700*/  LEA R14, P3, R5.reuse, R64.reuse, 0x2 ;  /* 0x00000040050e7211 */ /* 0x0c0fe200078610ff */
[----:B---3--:R-:W-:Y:S01]  /*b710*/  VIADD R9, R5, UR5 ;  /* 0x0000000505097c36 */ /* 0x008fe20008000000 */
[-C--:B------:R-:W-:Y:S01]  /*b720*/  ISETP.LT.AND P2, PT, R2, R93.reuse, !P0 ;  /* 0x0000005d0200720c */ /* 0x080fe20004741270 */
[----:B------:R2:W-:Y:S01]  /*b730*/  @P5 STG.E desc[UR16][R10.64], R56 ;  /* 0x000000380a005986 */ /* 0x0005e2000c101910 */
[----:B------:R-:W-:Y:S01]  /*b740*/  ISETP.LT.AND P5, PT, R4, R93, !P0 ;  /* 0x0000005d0400720c */ /* 0x000fe200047a1270 */
[----:B------:R-:W-:Y:S01]  /*b750*/  VIADD R17, R9, UR5 ;  /* 0x0000000509117c36 */ /* 0x000fe20008000000 */
[----:B------:R-:W-:Y:S01]  /*b760*/  LEA.HI.X.SX32 R15, R5, R65, 0x2, P3 ;  /* 0x00000041050f7211 */ /* 0x000fe200018f16ff */
[----:B------:R-:W-:Y:S01]  /*b770*/  VIADD R2, R0, 0x36 ;  /* 0x0000003600027836 */ /* 0x000fe20000000000 */
[----:B------:R-:W3:Y:S04]  /*b780*/  LDS.128 R4, [R3] ;  /* 0x0000000003047984 */ /* 0x000ee80000000c00 */
[----:B------:R4:W-:Y:S01]  /*b790*/  @P1 STG.E desc[UR16][R12.64], R49 ;  /* 0x000000310c001986 */ /* 0x0009e2000c101910 */
[----:B------:R-:W-:-:S02]  /*b7a0*/  LEA R8, P1, R9, R64, 0x2 ;  /* 0x0000004009087211 */ /* 0x000fc400078210ff */
[----:B--2---:R-:W-:Y:S02]  /*b7b0*/  LEA R10, P6, R17, R64, 0x2 ;  /* 0x00000040110a7211 */ /* 0x004fe400078c10ff */
[----:B------:R-:W-:Y:S01]  /*b7c0*/  ISETP.LT.AND P3, PT, R2, R93, !P0 ;  /* 0x0000005d0200720c */ /* 0x000fe20004761270 */
[----:B------:R-:W-:Y:S01]  /*b7d0*/  VIADD R2, R0, 0x38 ;  /* 0x0000003800027836 */ /* 0x000fe20000000000 */
[-C--:B------:R-:W-:Y:S01]  /*b7e0*/  LEA.HI.X.SX32 R9, R9, R65.reuse, 0x2, P1 ;  /* 0x0000004109097211 */ /* 0x080fe200008f16ff */
[----:B------:R2:W-:Y:S01]  /*b7f0*/  @P4 STG.E desc[UR16][R14.64], R57 ;  /* 0x000000390e004986 */ /* 0x0005e2000c101910 */
[C---:B------:R-:W-:Y:S01]  /*b800*/  LEA.HI.X.SX32 R11, R17.reuse, R65, 0x2, P6 ;  /* 0x00000041110b7211 */ /* 0x040fe200030f16ff */
[----:B----4-:R-:W-:Y:S01]  /*b810*/  VIADD R13, R17, UR5 ;  /* 0x00000005110d7c36 */ /* 0x010fe20008000000 */
[----:B------:R-:W-:Y:S01]  /*b820*/  ISETP.LT.AND P1, PT, R2, R93, !P0 ;  /* 0x0000005d0200720c */ /* 0x000fe20004721270 */
[----:B------:R-:W-:Y:S01]  /*b830*/  @P2 STG.E desc[UR16][R8.64], R50 ;  /* 0x0000003208002986 */ /* 0x000fe2000c101910 */
[----:B------:R-:W-:-:S02]  /*b840*/  VIADD R16, R0, 0x37 ;  /* 0x0000003700107836 */ /* 0x000fc40000000000 */
[C---:B--2---:R-:W-:Y:S01]  /*b850*/  VIADD R15, R13.reuse, UR5 ;  /* 0x000000050d0f7c36 */ /* 0x044fe20008000000 */
[----:B------:R2:W-:Y:S01]  /*b860*/  @P5 STG.E desc[UR16][R10.64], R58 ;  /* 0x0000003a0a005986 */ /* 0x0005e2000c101910 */
[----:B------:R-:W-:-:S03]  /*b870*/  LEA R2, P2, R13, R64, 0x2 ;  /* 0x000000400d027211 */ /* 0x000fc600078410ff */
[-C--:B------:R-:W-:Y:S02]  /*b880*/  LEA R12, P5, R15, R64.reuse, 0x2 ;  /* 0x000000400f0c7211 */ /* 0x080fe400078a10ff */
[-C--:B------:R-:W-:Y:S02]  /*b890*/  LEA.HI.X.SX32 R3, R13, R65.reuse, 0x2, P2 ;  /* 0x000000410d037211 */ /* 0x080fe400010f16ff */
[C---:B------:R-:W-:Y:S01]  /*b8a0*/  LEA.HI.X.SX32 R13, R15.reuse, R65, 0x2, P5 ;  /* 0x000000410f0d7211 */ /* 0x040fe200028f16ff */
[----:B------:R-:W-:Y:S01]  /*b8b0*/  VIADD R15, R15, UR5 ;  /* 0x000000050f0f7c36 */ /* 0x000fe20008000000 */
[-C--:B------:R-:W-:Y:S01]  /*b8c0*/  ISETP.LT.AND P4, PT, R16, R93.reuse, !P0 ;  /* 0x0000005d1000720c */ /* 0x080fe20004781270 */
[C---:B------:R-:W-:Y:S01]  /*b8d0*/  VIADD R16, R0.reuse, 0x39 ;  /* 0x0000003900107836 */ /* 0x040fe20000000000 */
[----:B------:R4:W-:Y:S01]  /*b8e0*/  @P3 STG.E desc[UR16][R2.64], R51 ;  /* 0x0000003302003986 */ /* 0x0009e2000c101910 */
[C---:B--2---:R-:W-:Y:S01]  /*b8f0*/  VIADD R11, R15.reuse, UR5 ;  /* 0x000000050f0b7c36 */ /* 0x044fe20008000000 */
[----:B------:R-:W-:Y:S01]  /*b900*/  LEA R8, P3, R15, R64, 0x2 ;  /* 0x000000400f087211 */ /* 0x000fe200078610ff */
[----:B------:R-:W-:Y:S01]  /*b910*/  VIADD R14, R0, 0x3a ;  /* 0x0000003a000e7836 */ /* 0x000fe20000000000 */
[----:B------:R-:W-:-:S02]  /*b920*/  ISETP.LT.AND P2, PT, R16, R93, !P0 ;  /* 0x0000005d1000720c */ /* 0x000fc40004741270 */
[----:B------:R-:W-:Y:S01]  /*b930*/  LEA.HI.X.SX32 R9, R15, R65, 0x2, P3 ;  /* 0x000000410f097211 */ /* 0x000fe200018f16ff */
[C---:B------:R-:W-:Y:S01]  /*b940*/  VIADD R15, R11.reuse, UR5 ;  /* 0x000000050b0f7c36 */ /* 0x040fe20008000000 */
[CC--:B------:R-:W-:Y:S01]  /*b950*/  LEA R10, P6, R11.reuse, R64.reuse, 0x2 ;  /* 0x000000400b0a7211 */ /* 0x0c0fe200078c10ff */
[----:B------:R-:W-:Y:S01]  /*b960*/  VIADD R16, R0, 0x3b ;  /* 0x0000003b00107836 */ /* 0x000fe20000000000 */
[----:B------:R-:W-:Y:S01]  /*b970*/  ISETP.LT.AND P5, PT, R14, R93, !P0 ;  /* 0x0000005d0e00720c */ /* 0x000fe200047a1270 */
[----:B------:R2:W-:Y:S01]  /*b980*/  @P4 STG.E desc[UR16][R12.64], R59 ;  /* 0x0000003b0c004986 */ /* 0x0005e2000c101910 */
[----:B------:R-:W-:Y:S01]  /*b990*/  VIADD R14, R0, 0x3c ;  /* 0x0000003c000e7836 */ /* 0x000fe20000000000 */
[----:B------:R-:W-:Y:S02]  /*b9a0*/  LEA.HI.X.SX32 R11, R11, R65, 0x2, P6 ;  /* 0x000000410b0b7211 */ /* 0x000fe400030f16ff */
[-C--:B------:R-:W-:Y:S01]  /*b9b0*/  ISETP.LT.AND P4, PT, R16, R93.reuse, !P0 ;  /* 0x0000005d1000720c */ /* 0x080fe20004781270 */
[----:B-1----:R1:W-:Y:S01]  /*b9c0*/  @P1 STG.E desc[UR16][R8.64], R52 ;  /* 0x0000003408001986 */ /* 0x0023e2000c101910 */
[C---:B----4-:R-:W-:Y:S01]  /*b9d0*/  LEA R2, P1, R15.reuse, R64, 0x2 ;  /* 0x000000400f027211 */ /* 0x050fe200078210ff */
[----:B--2---:R-:W-:Y:S01]  /*b9e0*/  VIADD R13, R15, UR5 ;  /* 0x000000050f0d7c36 */ /* 0x004fe20008000000 */
[----:B------:R-:W-:-:S03]  /*b9f0*/  ISETP.LT.AND P3, PT, R14, R93, !P0 ;  /* 0x0000005d0e00720c */ /* 0x000fc60004761270 */
[C---:B------:R-:W-:Y:S01]  /*ba00*/  VIADD R16, R13.reuse, UR5 ;  /* 0x000000050d107c36 */ /* 0x040fe20008000000 */
[----:B---3--:R2:W-:Y:S01]  /*ba10*/  @P2 STG.E desc[UR16][R10.64], R4 ;  /* 0x000000040a002986 */ /* 0x0085e2000c101910 */
[----:B------:R-:W-:Y:S01]  /*ba20*/  VIADD R14, R0, 0x3d ;  /* 0x0000003d000e7836 */ /* 0x000fe20000000000 */
[-C--:B------:R-:W-:Y:S01]  /*ba30*/  LEA R12, P6, R13, R64.reuse, 0x2 ;  /* 0x000000400d0c7211 */ /* 0x080fe200078c10ff */
[C---:B------:R-:W-:Y:S01]  /*ba40*/  VIADD R17, R16.reuse, UR5 ;  /* 0x0000000510117c36 */ /* 0x040fe20008000000 */
[----:B------:R-:W-:Y:S02]  /*ba50*/  LEA.HI.X.SX32 R3, R15, R65, 0x2, P1 ;  /* 0x000000410f037211 */ /* 0x000fe400008f16ff */
[----:B-1----:R-:W-:Y:S02]  /*ba60*/  LEA R8, P1, R16, R64, 0x2 ;  /* 0x0000004010087211 */ /* 0x002fe400078210ff */
[----:B------:R-:W-:Y:S01]  /*ba70*/  ISETP.LT.AND P2, PT, R14, R93, !P0 ;  /* 0x0000005d0e00720c */ /* 0x000fe20004741270 */
[----:B--2---:R-:W-:-:S02]  /*ba80*/  VIADD R4, R0, 0x3e ;  /* 0x0000003e00047836 */ /* 0x004fc40000000000 */
[----:B------:R-:W-:Y:S01]  /*ba90*/  VIADD R0, R0, 0x3f ;  /* 0x0000003f00007836 */ /* 0x000fe20000000000 */
[-C--:B------:R-:W-:Y:S01]  /*baa0*/  LEA.HI.X.SX32 R13, R13, R65.reuse, 0x2, P6 ;  /* 0x000000410d0d7211 */ /* 0x080fe200030f16ff */
[C---:B------:R-:W-:Y:S01]  /*bab0*/  VIADD R11, R17.reuse, UR5 ;  /* 0x00000005110b7c36 */ /* 0x040fe20008000000 */
[C---:B------:R-:W-:Y:S02]  /*bac0*/  LEA R14, P6, R17.reuse, R64, 0x2 ;  /* 0x00000040110e7211 */ /* 0x040fe400078c10ff */
[----:B------:R-:W-:Y:S02]  /*bad0*/  LEA.HI.X.SX32 R9, R16, R65, 0x2, P1 ;  /* 0x0000004110097211 */ /* 0x000fe400008f16ff */
[-C--:B------:R-:W-:Y:S02]  /*bae0*/  ISETP.LT.AND P1, PT, R4, R93.reuse, !P0 ;  /* 0x0000005d0400720c */ /* 0x080fe40004721270 */
[----:B------:R-:W-:Y:S02]  /*baf0*/  ISETP.LT.AND P0, PT, R0, R93, !P0 ;  /* 0x0000005d0000720c */ /* 0x000fe40004701270 */
[----:B------:R-:W-:-:S02]  /*bb00*/  LEA.HI.X.SX32 R15, R17, R65, 0x2, P6 ;  /* 0x00000041110f7211 */ /* 0x000fc400030f16ff */
[CC--:B------:R-:W-:Y:S01]  /*bb10*/  LEA R10, P6, R11.reuse, R64.reuse, 0x2 ;  /* 0x000000400b0a7211 */ /* 0x0c0fe200078c10ff */
[C---:B------:R-:W-:Y:S01]  /*bb20*/  VIADD R16, R11.reuse, UR5 ;  /* 0x000000050b107c36 */ /* 0x040fe20008000000 */
[----:B------:R1:W-:Y:S02]  /*bb30*/  @P5 STG.E desc[UR16][R2.64], R53 ;  /* 0x0000003502005986 */ /* 0x0003e4000c101910 */
[----:B------:R-:W-:Y:S02]  /*bb40*/  LEA.HI.X.SX32 R11, R11, R65, 0x2, P6 ;  /* 0x000000410b0b7211 */ /* 0x000fe400030f16ff */
[----:B------:R1:W-:Y:S01]  /*bb50*/  @P4 STG.E desc[UR16][R12.64], R5 ;  /* 0x000000050c004986 */ /* 0x0003e2000c101910 */
[----:B------:R-:W-:-:S03]  /*bb60*/  LEA R64, P6, R16, R64, 0x2 ;  /* 0x0000004010407211 */ /* 0x000fc600078c10ff */
[----:B------:R1:W-:Y:S04]  /*bb70*/  @P3 STG.E desc[UR16][R8.64], R54 ;  /* 0x0000003608003986 */ /* 0x0003e8000c101910 */
[----:B------:R1:W-:Y:S01]  /*bb80*/  @P2 STG.E desc[UR16][R14.64], R6 ;  /* 0x000000060e002986 */ /* 0x0003e2000c101910 */
[----:B------:R-:W-:-:S03]  /*bb90*/  LEA.HI.X.SX32 R65, R16, R65, 0x2, P6 ;  /* 0x0000004110417211 */ /* 0x000fc600030f16ff */
[----:B------:R1:W-:Y:S01]  /*bba0*/  @P1 STG.E desc[UR16][R10.64], R55 ;  /* 0x000000370a001986 */ /* 0x0003e2000c101910 */
[----:B------:R-:W-:Y:S05]  /*bbb0*/  @!P0 EXIT ;  /* 0x000000000000894d */ /* 0x000fea0003800000 */
[----:B------:R-:W-:Y:S01]  /*bbc0*/  STG.E desc[UR16][R64.64], R7 ;  /* 0x0000000740007986 */ /* 0x000fe2000c101910 */
[----:B------:R-:W-:Y:S05]  /*bbd0*/  EXIT ;  /* 0x000000000000794d */ /* 0x000fea0003800000 */
.L_x_2:
[----:B------:R-:W-:-:S00]  /*bbe0*/  BRA `(.L_x_2) ;  /* 0xfffffffc00fc7947 */ /* 0x000fc0000383ffff */
[----:B------:R-:W-:-:S00]  /*bbf0*/  NOP ;  /* 0x0000000000007918 */ /* 0x000fc00000000000 */
        /* <DEDUP_REMOVED lines=8> */
.L_x_3:


//--------------------- .nv.shared.matmul_kernel  --------------------------
	.section	.nv.shared.matmul_kernel,"aw",@nobits
	.sectionflags	@""
	.align	16
	.zero		1024


//--------------------- .nv.shared.reserved.0     --------------------------
	.section	.nv.shared.reserved.0,"aw",@nobits
	.weak		__nv_reservedSMEM_offset_0_alias
	.size		__nv_reservedSMEM_offset_0_alias, 0, 0
	.other		__nv_reservedSMEM_offset_0_alias,@"STO_CUDA_RESERVED_SHARED STV_DEFAULT"
__nv_reservedSMEM_offset_0_alias:
	.zero		0


//--------------------- .nv.constant0.matmul_kernel --------------------------
	.section	.nv.constant0.matmul_kernel,"a",@progbits
	.sectionflags	@""
	.align	4
.nv.constant0.matmul_kernel:
	.zero		608


//--------------------- SYMBOLS --------------------------

	.type		.nv.reservedSmem.offset0,@object
	.size		.nv.reservedSmem.offset0,0x4
